//
// Generated by NVIDIA NVVM Compiler
//
// Compiler Build ID: CL-36424714
// Cuda compilation tools, release 13.0, V13.0.88
// Based on NVVM 20.0.0
//

.version 9.0
.target sm_100
.address_size 64

	// .globl	_Z13simple_gpu_rePciiS_PiPjP5Match
.extern .func  (.param .b32 func_retval0) vprintf
(
	.param .b64 vprintf_param_0,
	.param .b64 vprintf_param_1
)
;
.global .align 1 .b8 $str[27] = {84, 114, 121, 105, 110, 103, 32, 116, 111, 32, 109, 97, 116, 99, 104, 32, 37, 99, 32, 97, 110, 100, 32, 37, 99, 10};
.global .align 1 .b8 $str$1[14] = {71, 114, 105, 100, 32, 100, 105, 109, 58, 32, 37, 105, 10};
.global .align 1 .b8 $str$2[14] = {66, 108, 111, 99, 107, 32, 105, 100, 58, 32, 37, 105, 10};
.global .align 1 .b8 $str$3[10] = {116, 101, 120, 116, 58, 32, 37, 115, 10};
.global .align 1 .b8 $str$4[16] = {112, 97, 116, 116, 101, 114, 110, 32, 37, 105, 58, 32, 37, 115, 10};
.global .align 1 .b8 $str$5[24] = {87, 111, 114, 107, 105, 110, 103, 32, 111, 110, 32, 112, 97, 116, 116, 101, 114, 110, 58, 32, 37, 115, 10};
.global .align 1 .b8 $str$6[50] = {77, 97, 116, 99, 104, 101, 100, 32, 112, 97, 116, 116, 101, 114, 110, 32, 34, 37, 115, 34, 32, 111, 110, 32, 116, 104, 114, 101, 97, 100, 32, 37, 105, 32, 97, 116, 32, 112, 111, 115, 105, 116, 105, 111, 110, 32, 37, 105, 10};
.global .align 1 .b8 $str$7[36] = {77, 97, 116, 99, 104, 32, 102, 111, 114, 32, 112, 97, 116, 116, 101, 114, 110, 32, 34, 37, 115, 34, 32, 102, 111, 117, 110, 100, 32, 97, 116, 32, 37, 105, 10};

.visible .entry _Z13simple_gpu_rePciiS_PiPjP5Match(
	.param .u64 .ptr .align 1 _Z13simple_gpu_rePciiS_PiPjP5Match_param_0,
	.param .u32 _Z13simple_gpu_rePciiS_PiPjP5Match_param_1,
	.param .u32 _Z13simple_gpu_rePciiS_PiPjP5Match_param_2,
	.param .u64 .ptr .align 1 _Z13simple_gpu_rePciiS_PiPjP5Match_param_3,
	.param .u64 .ptr .align 1 _Z13simple_gpu_rePciiS_PiPjP5Match_param_4,
	.param .u64 .ptr .align 1 _Z13simple_gpu_rePciiS_PiPjP5Match_param_5,
	.param .u64 .ptr .align 1 _Z13simple_gpu_rePciiS_PiPjP5Match_param_6
)
{
	.local .align 16 .b8 	__local_depot0[32];
	.reg .b64 	%SP;
	.reg .b64 	%SPL;
	.reg .pred 	%p<24>;
	.reg .b16 	%rs<3>;
	.reg .b32 	%r<155>;
	.reg .b64 	%rd<137>;

	mov.u64 	%SPL, __local_depot0;
	cvta.local.u64 	%SP, %SPL;
	ld.param.u32 	%r29, [_Z13simple_gpu_rePciiS_PiPjP5Match_param_1];
	ld.param.u32 	%r30, [_Z13simple_gpu_rePciiS_PiPjP5Match_param_2];
	ld.param.u64 	%rd13, [_Z13simple_gpu_rePciiS_PiPjP5Match_param_3];
	ld.param.u64 	%rd16, [_Z13simple_gpu_rePciiS_PiPjP5Match_param_4];
	cvta.to.global.u64 	%rd1, %rd13;
	cvta.to.global.u64 	%rd2, %rd16;
	add.u64 	%rd17, %SP, 16;
	add.u64 	%rd3, %SPL, 16;
	add.s32 	%r1, %r30, -1;
	mov.u32 	%r2, %tid.x;
	mov.u32 	%r153, %ctaid.x;
	or.b32  	%r31, %r2, %r153;
	setp.ne.s32 	%p1, %r31, 0;
	@%p1 bra 	$L__BB0_14;
	ld.param.u64 	%rd132, [_Z13simple_gpu_rePciiS_PiPjP5Match_param_0];
	mov.u32 	%r32, %nctaid.x;
	st.local.u32 	[%rd3], %r32;
	mov.u64 	%rd18, $str$1;
	cvta.global.u64 	%rd19, %rd18;
	{ // callseq 0, 0
	.param .b64 param0;
	st.param.b64 	[param0], %rd19;
	.param .b64 param1;
	st.param.b64 	[param1], %rd17;
	.param .b32 retval0;
	call.uni (retval0), 
	vprintf, 
	(
	param0, 
	param1
	);
	ld.param.b32 	%r33, [retval0];
	} // callseq 0
	st.local.u32 	[%rd3], %r153;
	mov.u64 	%rd21, $str$2;
	cvta.global.u64 	%rd22, %rd21;
	{ // callseq 1, 0
	.param .b64 param0;
	st.param.b64 	[param0], %rd22;
	.param .b64 param1;
	st.param.b64 	[param1], %rd17;
	.param .b32 retval0;
	call.uni (retval0), 
	vprintf, 
	(
	param0, 
	param1
	);
	ld.param.b32 	%r35, [retval0];
	} // callseq 1
	st.local.u64 	[%rd3], %rd132;
	mov.u64 	%rd23, $str$3;
	cvta.global.u64 	%rd24, %rd23;
	{ // callseq 2, 0
	.param .b64 param0;
	st.param.b64 	[param0], %rd24;
	.param .b64 param1;
	st.param.b64 	[param1], %rd17;
	.param .b32 retval0;
	call.uni (retval0), 
	vprintf, 
	(
	param0, 
	param1
	);
	ld.param.b32 	%r37, [retval0];
	} // callseq 2
	setp.lt.s32 	%p2, %r30, 2;
	@%p2 bra 	$L__BB0_14;
	add.s32 	%r40, %r30, -2;
	setp.lt.u32 	%p3, %r40, 15;
	mov.b32 	%r149, 0;
	@%p3 bra 	$L__BB0_5;
	mov.b32 	%r147, 0;
	mov.u64 	%rd29, $str$4;
	and.b32  	%r149, %r1, -16;
$L__BB0_4:
	.pragma "nounroll";
	mul.wide.u32 	%rd25, %r147, 4;
	add.s64 	%rd26, %rd2, %rd25;
	ld.global.s32 	%rd27, [%rd26];
	add.s64 	%rd28, %rd13, %rd27;
	st.local.u32 	[%rd3], %r147;
	st.local.u64 	[%rd3+8], %rd28;
	cvta.global.u64 	%rd30, %rd29;
	{ // callseq 3, 0
	.param .b64 param0;
	st.param.b64 	[param0], %rd30;
	.param .b64 param1;
	st.param.b64 	[param1], %rd17;
	.param .b32 retval0;
	call.uni (retval0), 
	vprintf, 
	(
	param0, 
	param1
	);
	ld.param.b32 	%r42, [retval0];
	} // callseq 3
	add.s32 	%r44, %r147, 1;
	ld.global.s32 	%rd32, [%rd26+4];
	add.s64 	%rd33, %rd13, %rd32;
	st.local.u32 	[%rd3], %r44;
	st.local.u64 	[%rd3+8], %rd33;
	{ // callseq 4, 0
	.param .b64 param0;
	st.param.b64 	[param0], %rd30;
	.param .b64 param1;
	st.param.b64 	[param1], %rd17;
	.param .b32 retval0;
	call.uni (retval0), 
	vprintf, 
	(
	param0, 
	param1
	);
	ld.param.b32 	%r45, [retval0];
	} // callseq 4
	add.s32 	%r47, %r147, 2;
	ld.global.s32 	%rd34, [%rd26+8];
	add.s64 	%rd35, %rd13, %rd34;
	st.local.u32 	[%rd3], %r47;
	st.local.u64 	[%rd3+8], %rd35;
	{ // callseq 5, 0
	.param .b64 param0;
	st.param.b64 	[param0], %rd30;
	.param .b64 param1;
	st.param.b64 	[param1], %rd17;
	.param .b32 retval0;
	call.uni (retval0), 
	vprintf, 
	(
	param0, 
	param1
	);
	ld.param.b32 	%r48, [retval0];
	} // callseq 5
	add.s32 	%r50, %r147, 3;
	ld.global.s32 	%rd36, [%rd26+12];
	add.s64 	%rd37, %rd13, %rd36;
	st.local.u32 	[%rd3], %r50;
	st.local.u64 	[%rd3+8], %rd37;
	{ // callseq 6, 0
	.param .b64 param0;
	st.param.b64 	[param0], %rd30;
	.param .b64 param1;
	st.param.b64 	[param1], %rd17;
	.param .b32 retval0;
	call.uni (retval0), 
	vprintf, 
	(
	param0, 
	param1
	);
	ld.param.b32 	%r51, [retval0];
	} // callseq 6
	add.s32 	%r53, %r147, 4;
	ld.global.s32 	%rd38, [%rd26+16];
	add.s64 	%rd39, %rd13, %rd38;
	st.local.u32 	[%rd3], %r53;
	st.local.u64 	[%rd3+8], %rd39;
	{ // callseq 7, 0
	.param .b64 param0;
	st.param.b64 	[param0], %rd30;
	.param .b64 param1;
	st.param.b64 	[param1], %rd17;
	.param .b32 retval0;
	call.uni (retval0), 
	vprintf, 
	(
	param0, 
	param1
	);
	ld.param.b32 	%r54, [retval0];
	} // callseq 7
	add.s32 	%r56, %r147, 5;
	ld.global.s32 	%rd40, [%rd26+20];
	add.s64 	%rd41, %rd13, %rd40;
	st.local.u32 	[%rd3], %r56;
	st.local.u64 	[%rd3+8], %rd41;
	{ // callseq 8, 0
	.param .b64 param0;
	st.param.b64 	[param0], %rd30;
	.param .b64 param1;
	st.param.b64 	[param1], %rd17;
	.param .b32 retval0;
	call.uni (retval0), 
	vprintf, 
	(
	param0, 
	param1
	);
	ld.param.b32 	%r57, [retval0];
	} // callseq 8
	add.s32 	%r59, %r147, 6;
	ld.global.s32 	%rd42, [%rd26+24];
	add.s64 	%rd43, %rd13, %rd42;
	st.local.u32 	[%rd3], %r59;
	st.local.u64 	[%rd3+8], %rd43;
	{ // callseq 9, 0
	.param .b64 param0;
	st.param.b64 	[param0], %rd30;
	.param .b64 param1;
	st.param.b64 	[param1], %rd17;
	.param .b32 retval0;
	call.uni (retval0), 
	vprintf, 
	(
	param0, 
	param1
	);
	ld.param.b32 	%r60, [retval0];
	} // callseq 9
	add.s32 	%r62, %r147, 7;
	ld.global.s32 	%rd44, [%rd26+28];
	add.s64 	%rd45, %rd13, %rd44;
	st.local.u32 	[%rd3], %r62;
	st.local.u64 	[%rd3+8], %rd45;
	{ // callseq 10, 0
	.param .b64 param0;
	st.param.b64 	[param0], %rd30;
	.param .b64 param1;
	st.param.b64 	[param1], %rd17;
	.param .b32 retval0;
	call.uni (retval0), 
	vprintf, 
	(
	param0, 
	param1
	);
	ld.param.b32 	%r63, [retval0];
	} // callseq 10
	add.s32 	%r65, %r147, 8;
	ld.global.s32 	%rd46, [%rd26+32];
	add.s64 	%rd47, %rd13, %rd46;
	st.local.u32 	[%rd3], %r65;
	st.local.u64 	[%rd3+8], %rd47;
	{ // callseq 11, 0
	.param .b64 param0;
	st.param.b64 	[param0], %rd30;
	.param .b64 param1;
	st.param.b64 	[param1], %rd17;
	.param .b32 retval0;
	call.uni (retval0), 
	vprintf, 
	(
	param0, 
	param1
	);
	ld.param.b32 	%r66, [retval0];
	} // callseq 11
	add.s32 	%r68, %r147, 9;
	ld.global.s32 	%rd48, [%rd26+36];
	add.s64 	%rd49, %rd13, %rd48;
	st.local.u32 	[%rd3], %r68;
	st.local.u64 	[%rd3+8], %rd49;
	{ // callseq 12, 0
	.param .b64 param0;
	st.param.b64 	[param0], %rd30;
	.param .b64 param1;
	st.param.b64 	[param1], %rd17;
	.param .b32 retval0;
	call.uni (retval0), 
	vprintf, 
	(
	param0, 
	param1
	);
	ld.param.b32 	%r69, [retval0];
	} // callseq 12
	add.s32 	%r71, %r147, 10;
	ld.global.s32 	%rd50, [%rd26+40];
	add.s64 	%rd51, %rd13, %rd50;
	st.local.u32 	[%rd3], %r71;
	st.local.u64 	[%rd3+8], %rd51;
	{ // callseq 13, 0
	.param .b64 param0;
	st.param.b64 	[param0], %rd30;
	.param .b64 param1;
	st.param.b64 	[param1], %rd17;
	.param .b32 retval0;
	call.uni (retval0), 
	vprintf, 
	(
	param0, 
	param1
	);
	ld.param.b32 	%r72, [retval0];
	} // callseq 13
	add.s32 	%r74, %r147, 11;
	ld.global.s32 	%rd52, [%rd26+44];
	add.s64 	%rd53, %rd13, %rd52;
	st.local.u32 	[%rd3], %r74;
	st.local.u64 	[%rd3+8], %rd53;
	{ // callseq 14, 0
	.param .b64 param0;
	st.param.b64 	[param0], %rd30;
	.param .b64 param1;
	st.param.b64 	[param1], %rd17;
	.param .b32 retval0;
	call.uni (retval0), 
	vprintf, 
	(
	param0, 
	param1
	);
	ld.param.b32 	%r75, [retval0];
	} // callseq 14
	add.s32 	%r77, %r147, 12;
	ld.global.s32 	%rd54, [%rd26+48];
	add.s64 	%rd55, %rd13, %rd54;
	st.local.u32 	[%rd3], %r77;
	st.local.u64 	[%rd3+8], %rd55;
	{ // callseq 15, 0
	.param .b64 param0;
	st.param.b64 	[param0], %rd30;
	.param .b64 param1;
	st.param.b64 	[param1], %rd17;
	.param .b32 retval0;
	call.uni (retval0), 
	vprintf, 
	(
	param0, 
	param1
	);
	ld.param.b32 	%r78, [retval0];
	} // callseq 15
	add.s32 	%r80, %r147, 13;
	ld.global.s32 	%rd56, [%rd26+52];
	add.s64 	%rd57, %rd13, %rd56;
	st.local.u32 	[%rd3], %r80;
	st.local.u64 	[%rd3+8], %rd57;
	{ // callseq 16, 0
	.param .b64 param0;
	st.param.b64 	[param0], %rd30;
	.param .b64 param1;
	st.param.b64 	[param1], %rd17;
	.param .b32 retval0;
	call.uni (retval0), 
	vprintf, 
	(
	param0, 
	param1
	);
	ld.param.b32 	%r81, [retval0];
	} // callseq 16
	add.s32 	%r83, %r147, 14;
	ld.global.s32 	%rd58, [%rd26+56];
	add.s64 	%rd59, %rd13, %rd58;
	st.local.u32 	[%rd3], %r83;
	st.local.u64 	[%rd3+8], %rd59;
	{ // callseq 17, 0
	.param .b64 param0;
	st.param.b64 	[param0], %rd30;
	.param .b64 param1;
	st.param.b64 	[param1], %rd17;
	.param .b32 retval0;
	call.uni (retval0), 
	vprintf, 
	(
	param0, 
	param1
	);
	ld.param.b32 	%r84, [retval0];
	} // callseq 17
	add.s32 	%r86, %r147, 15;
	ld.global.s32 	%rd60, [%rd26+60];
	add.s64 	%rd61, %rd13, %rd60;
	st.local.u32 	[%rd3], %r86;
	st.local.u64 	[%rd3+8], %rd61;
	{ // callseq 18, 0
	.param .b64 param0;
	st.param.b64 	[param0], %rd30;
	.param .b64 param1;
	st.param.b64 	[param1], %rd17;
	.param .b32 retval0;
	call.uni (retval0), 
	vprintf, 
	(
	param0, 
	param1
	);
	ld.param.b32 	%r87, [retval0];
	} // callseq 18
	add.s32 	%r147, %r147, 16;
	setp.ne.s32 	%p4, %r147, %r149;
	@%p4 bra 	$L__BB0_4;
$L__BB0_5:
	and.b32  	%r8, %r1, 15;
	setp.eq.s32 	%p5, %r8, 0;
	@%p5 bra 	$L__BB0_14;
	and.b32  	%r9, %r1, 7;
	setp.lt.u32 	%p6, %r8, 8;
	@%p6 bra 	$L__BB0_8;
	mul.wide.u32 	%rd62, %r149, 4;
	add.s64 	%rd63, %rd2, %rd62;
	ld.global.s32 	%rd64, [%rd63];
	add.s64 	%rd65, %rd13, %rd64;
	st.local.u32 	[%rd3], %r149;
	st.local.u64 	[%rd3+8], %rd65;
	mov.u64 	%rd66, $str$4;
	cvta.global.u64 	%rd67, %rd66;
	add.u64 	%rd68, %SP, 16;
	{ // callseq 19, 0
	.param .b64 param0;
	st.param.b64 	[param0], %rd67;
	.param .b64 param1;
	st.param.b64 	[param1], %rd68;
	.param .b32 retval0;
	call.uni (retval0), 
	vprintf, 
	(
	param0, 
	param1
	);
	ld.param.b32 	%r89, [retval0];
	} // callseq 19
	add.s32 	%r91, %r149, 1;
	ld.global.s32 	%rd69, [%rd63+4];
	add.s64 	%rd70, %rd13, %rd69;
	st.local.u32 	[%rd3], %r91;
	st.local.u64 	[%rd3+8], %rd70;
	{ // callseq 20, 0
	.param .b64 param0;
	st.param.b64 	[param0], %rd67;
	.param .b64 param1;
	st.param.b64 	[param1], %rd68;
	.param .b32 retval0;
	call.uni (retval0), 
	vprintf, 
	(
	param0, 
	param1
	);
	ld.param.b32 	%r92, [retval0];
	} // callseq 20
	add.s32 	%r94, %r149, 2;
	ld.global.s32 	%rd71, [%rd63+8];
	add.s64 	%rd72, %rd13, %rd71;
	st.local.u32 	[%rd3], %r94;
	st.local.u64 	[%rd3+8], %rd72;
	{ // callseq 21, 0
	.param .b64 param0;
	st.param.b64 	[param0], %rd67;
	.param .b64 param1;
	st.param.b64 	[param1], %rd68;
	.param .b32 retval0;
	call.uni (retval0), 
	vprintf, 
	(
	param0, 
	param1
	);
	ld.param.b32 	%r95, [retval0];
	} // callseq 21
	add.s32 	%r97, %r149, 3;
	ld.global.s32 	%rd73, [%rd63+12];
	add.s64 	%rd74, %rd13, %rd73;
	st.local.u32 	[%rd3], %r97;
	st.local.u64 	[%rd3+8], %rd74;
	{ // callseq 22, 0
	.param .b64 param0;
	st.param.b64 	[param0], %rd67;
	.param .b64 param1;
	st.param.b64 	[param1], %rd68;
	.param .b32 retval0;
	call.uni (retval0), 
	vprintf, 
	(
	param0, 
	param1
	);
	ld.param.b32 	%r98, [retval0];
	} // callseq 22
	add.s32 	%r100, %r149, 4;
	ld.global.s32 	%rd75, [%rd63+16];
	add.s64 	%rd76, %rd13, %rd75;
	st.local.u32 	[%rd3], %r100;
	st.local.u64 	[%rd3+8], %rd76;
	{ // callseq 23, 0
	.param .b64 param0;
	st.param.b64 	[param0], %rd67;
	.param .b64 param1;
	st.param.b64 	[param1], %rd68;
	.param .b32 retval0;
	call.uni (retval0), 
	vprintf, 
	(
	param0, 
	param1
	);
	ld.param.b32 	%r101, [retval0];
	} // callseq 23
	add.s32 	%r103, %r149, 5;
	ld.global.s32 	%rd77, [%rd63+20];
	add.s64 	%rd78, %rd13, %rd77;
	st.local.u32 	[%rd3], %r103;
	st.local.u64 	[%rd3+8], %rd78;
	{ // callseq 24, 0
	.param .b64 param0;
	st.param.b64 	[param0], %rd67;
	.param .b64 param1;
	st.param.b64 	[param1], %rd68;
	.param .b32 retval0;
	call.uni (retval0), 
	vprintf, 
	(
	param0, 
	param1
	);
	ld.param.b32 	%r104, [retval0];
	} // callseq 24
	add.s32 	%r106, %r149, 6;
	ld.global.s32 	%rd79, [%rd63+24];
	add.s64 	%rd80, %rd13, %rd79;
	st.local.u32 	[%rd3], %r106;
	st.local.u64 	[%rd3+8], %rd80;
	{ // callseq 25, 0
	.param .b64 param0;
	st.param.b64 	[param0], %rd67;
	.param .b64 param1;
	st.param.b64 	[param1], %rd68;
	.param .b32 retval0;
	call.uni (retval0), 
	vprintf, 
	(
	param0, 
	param1
	);
	ld.param.b32 	%r107, [retval0];
	} // callseq 25
	add.s32 	%r109, %r149, 7;
	ld.global.s32 	%rd81, [%rd63+28];
	add.s64 	%rd82, %rd13, %rd81;
	st.local.u32 	[%rd3], %r109;
	st.local.u64 	[%rd3+8], %rd82;
	{ // callseq 26, 0
	.param .b64 param0;
	st.param.b64 	[param0], %rd67;
	.param .b64 param1;
	st.param.b64 	[param1], %rd68;
	.param .b32 retval0;
	call.uni (retval0), 
	vprintf, 
	(
	param0, 
	param1
	);
	ld.param.b32 	%r110, [retval0];
	} // callseq 26
	add.s32 	%r149, %r149, 8;
$L__BB0_8:
	setp.eq.s32 	%p7, %r9, 0;
	@%p7 bra 	$L__BB0_14;
	and.b32  	%r12, %r1, 3;
	setp.lt.u32 	%p8, %r9, 4;
	@%p8 bra 	$L__BB0_11;
	mul.wide.u32 	%rd83, %r149, 4;
	add.s64 	%rd84, %rd2, %rd83;
	ld.global.s32 	%rd85, [%rd84];
	add.s64 	%rd86, %rd13, %rd85;
	st.local.u32 	[%rd3], %r149;
	st.local.u64 	[%rd3+8], %rd86;
	mov.u64 	%rd87, $str$4;
	cvta.global.u64 	%rd88, %rd87;
	add.u64 	%rd89, %SP, 16;
	{ // callseq 27, 0
	.param .b64 param0;
	st.param.b64 	[param0], %rd88;
	.param .b64 param1;
	st.param.b64 	[param1], %rd89;
	.param .b32 retval0;
	call.uni (retval0), 
	vprintf, 
	(
	param0, 
	param1
	);
	ld.param.b32 	%r112, [retval0];
	} // callseq 27
	add.s32 	%r114, %r149, 1;
	ld.global.s32 	%rd90, [%rd84+4];
	add.s64 	%rd91, %rd13, %rd90;
	st.local.u32 	[%rd3], %r114;
	st.local.u64 	[%rd3+8], %rd91;
	{ // callseq 28, 0
	.param .b64 param0;
	st.param.b64 	[param0], %rd88;
	.param .b64 param1;
	st.param.b64 	[param1], %rd89;
	.param .b32 retval0;
	call.uni (retval0), 
	vprintf, 
	(
	param0, 
	param1
	);
	ld.param.b32 	%r115, [retval0];
	} // callseq 28
	add.s32 	%r117, %r149, 2;
	ld.global.s32 	%rd92, [%rd84+8];
	add.s64 	%rd93, %rd13, %rd92;
	st.local.u32 	[%rd3], %r117;
	st.local.u64 	[%rd3+8], %rd93;
	{ // callseq 29, 0
	.param .b64 param0;
	st.param.b64 	[param0], %rd88;
	.param .b64 param1;
	st.param.b64 	[param1], %rd89;
	.param .b32 retval0;
	call.uni (retval0), 
	vprintf, 
	(
	param0, 
	param1
	);
	ld.param.b32 	%r118, [retval0];
	} // callseq 29
	add.s32 	%r120, %r149, 3;
	ld.global.s32 	%rd94, [%rd84+12];
	add.s64 	%rd95, %rd13, %rd94;
	st.local.u32 	[%rd3], %r120;
	st.local.u64 	[%rd3+8], %rd95;
	{ // callseq 30, 0
	.param .b64 param0;
	st.param.b64 	[param0], %rd88;
	.param .b64 param1;
	st.param.b64 	[param1], %rd89;
	.param .b32 retval0;
	call.uni (retval0), 
	vprintf, 
	(
	param0, 
	param1
	);
	ld.param.b32 	%r121, [retval0];
	} // callseq 30
	add.s32 	%r149, %r149, 4;
$L__BB0_11:
	setp.eq.s32 	%p9, %r12, 0;
	@%p9 bra 	$L__BB0_14;
	mov.b32 	%r152, 0;
	mov.u64 	%rd100, $str$4;
	add.u64 	%rd102, %SP, 16;
$L__BB0_13:
	.pragma "nounroll";
	mul.wide.u32 	%rd96, %r149, 4;
	add.s64 	%rd97, %rd2, %rd96;
	ld.global.s32 	%rd98, [%rd97];
	add.s64 	%rd99, %rd13, %rd98;
	st.local.u32 	[%rd3], %r149;
	st.local.u64 	[%rd3+8], %rd99;
	cvta.global.u64 	%rd101, %rd100;
	{ // callseq 31, 0
	.param .b64 param0;
	st.param.b64 	[param0], %rd101;
	.param .b64 param1;
	st.param.b64 	[param1], %rd102;
	.param .b32 retval0;
	call.uni (retval0), 
	vprintf, 
	(
	param0, 
	param1
	);
	ld.param.b32 	%r124, [retval0];
	} // callseq 31
	add.s32 	%r149, %r149, 1;
	add.s32 	%r152, %r152, 1;
	setp.ne.s32 	%p10, %r152, %r12;
	@%p10 bra 	$L__BB0_13;
$L__BB0_14:
	bar.sync 	0;
	mov.u32 	%r19, %ntid.x;
	setp.ge.s32 	%p11, %r153, %r1;
	@%p11 bra 	$L__BB0_30;
	ld.param.u64 	%rd133, [_Z13simple_gpu_rePciiS_PiPjP5Match_param_0];
	add.u64 	%rd4, %SPL, 0;
	cvta.to.global.u64 	%rd5, %rd133;
	mov.u64 	%rd107, $str$5;
	add.u64 	%rd109, %SP, 16;
$L__BB0_16:
	setp.ne.s32 	%p12, %r2, 0;
	mul.wide.s32 	%rd104, %r153, 4;
	add.s64 	%rd105, %rd2, %rd104;
	ld.global.u32 	%r21, [%rd105+4];
	ld.global.u32 	%r22, [%rd105];
	cvt.s64.s32 	%rd106, %r22;
	add.s64 	%rd6, %rd13, %rd106;
	@%p12 bra 	$L__BB0_18;
	st.local.u64 	[%rd3], %rd6;
	cvta.global.u64 	%rd108, %rd107;
	{ // callseq 32, 0
	.param .b64 param0;
	st.param.b64 	[param0], %rd108;
	.param .b64 param1;
	st.param.b64 	[param1], %rd109;
	.param .b32 retval0;
	call.uni (retval0), 
	vprintf, 
	(
	param0, 
	param1
	);
	ld.param.b32 	%r126, [retval0];
	} // callseq 32
$L__BB0_18:
	ld.param.u64 	%rd134, [_Z13simple_gpu_rePciiS_PiPjP5Match_param_5];
	cvt.s64.s32 	%rd110, %r22;
	cvta.to.global.u64 	%rd111, %rd134;
	mul.wide.s32 	%rd112, %r153, 4;
	add.s64 	%rd7, %rd111, %rd112;
	add.s64 	%rd8, %rd1, %rd110;
	not.b32 	%r128, %r22;
	add.s32 	%r23, %r21, %r128;
	mov.u32 	%r154, %r2;
$L__BB0_19:
	mov.u32 	%r24, %r154;
	setp.ge.s32 	%p13, %r24, %r29;
	@%p13 bra 	$L__BB0_29;
	cvt.u64.u32 	%rd114, %r24;
	add.s64 	%rd9, %rd5, %rd114;
	mov.b64 	%rd136, 0;
$L__BB0_21:
	add.s64 	%rd115, %rd8, %rd136;
	ld.global.u8 	%rs1, [%rd115];
	add.s64 	%rd116, %rd9, %rd136;
	ld.global.u8 	%rs2, [%rd116];
	cvt.u32.u16 	%r129, %rs1;
	cvt.s32.s8 	%r130, %r129;
	cvt.u32.u16 	%r131, %rs2;
	cvt.s32.s8 	%r132, %r131;
	st.local.v2.u32 	[%rd4], {%r130, %r132};
	mov.u64 	%rd117, $str;
	cvta.global.u64 	%rd118, %rd117;
	add.u64 	%rd119, %SP, 0;
	{ // callseq 33, 0
	.param .b64 param0;
	st.param.b64 	[param0], %rd118;
	.param .b64 param1;
	st.param.b64 	[param1], %rd119;
	.param .b32 retval0;
	call.uni (retval0), 
	vprintf, 
	(
	param0, 
	param1
	);
	ld.param.b32 	%r133, [retval0];
	} // callseq 33
	setp.eq.s16 	%p14, %rs1, %rs2;
	selp.u64 	%rd120, 1, 0, %p14;
	cvt.u32.u64 	%r135, %rd120;
	cvt.u32.u64 	%r136, %rd136;
	add.s32 	%r25, %r136, %r135;
	setp.lt.s32 	%p15, %r25, %r23;
	@%p15 bra 	$L__BB0_25;
	st.local.u64 	[%rd3], %rd6;
	st.local.v2.u32 	[%rd3+8], {%r2, %r24};
	mov.u64 	%rd121, $str$6;
	cvta.global.u64 	%rd122, %rd121;
	add.u64 	%rd123, %SP, 16;
	{ // callseq 34, 0
	.param .b64 param0;
	st.param.b64 	[param0], %rd122;
	.param .b64 param1;
	st.param.b64 	[param1], %rd123;
	.param .b32 retval0;
	call.uni (retval0), 
	vprintf, 
	(
	param0, 
	param1
	);
	ld.param.b32 	%r137, [retval0];
	} // callseq 34
$L__BB0_23:
	ld.global.u32 	%r26, [%rd7];
	setp.le.u32 	%p16, %r26, %r24;
	@%p16 bra 	$L__BB0_26;
	atom.relaxed.global.cas.b32 	%r139, [%rd7], %r26, %r24;
	setp.gt.u32 	%p17, %r139, %r24;
	@%p17 bra 	$L__BB0_23;
	bra.uni 	$L__BB0_26;
$L__BB0_25:
	add.s64 	%rd136, %rd136, 1;
	@%p14 bra 	$L__BB0_21;
$L__BB0_26:
	add.s32 	%r154, %r24, %r19;
	ld.global.u32 	%r140, [%rd7];
	setp.le.u32 	%p19, %r154, %r140;
	setp.le.s32 	%p20, %r154, %r29;
	and.pred  	%p21, %p20, %p19;
	@%p21 bra 	$L__BB0_19;
	bar.sync 	0;
	ld.global.u32 	%r141, [%rd7];
	rem.u32 	%r142, %r141, %r19;
	setp.ne.s32 	%p22, %r2, %r142;
	@%p22 bra 	$L__BB0_29;
	ld.param.u64 	%rd135, [_Z13simple_gpu_rePciiS_PiPjP5Match_param_6];
	cvt.s64.s32 	%rd124, %r153;
	cvta.to.global.u64 	%rd125, %rd135;
	mul.wide.s32 	%rd126, %r153, 12;
	add.s64 	%rd127, %rd125, %rd126;
	st.global.u32 	[%rd127], %r24;
	st.global.u32 	[%rd127+4], %r25;
	st.global.u32 	[%rd127+8], %r153;
	add.s64 	%rd128, %rd1, %rd124;
	ld.global.s8 	%r143, [%rd128];
	st.local.v2.u32 	[%rd3], {%r143, %r24};
	mov.u64 	%rd129, $str$7;
	cvta.global.u64 	%rd130, %rd129;
	add.u64 	%rd131, %SP, 16;
	{ // callseq 35, 0
	.param .b64 param0;
	st.param.b64 	[param0], %rd130;
	.param .b64 param1;
	st.param.b64 	[param1], %rd131;
	.param .b32 retval0;
	call.uni (retval0), 
	vprintf, 
	(
	param0, 
	param1
	);
	ld.param.b32 	%r144, [retval0];
	} // callseq 35
$L__BB0_29:
	mov.u32 	%r146, %nctaid.x;
	add.s32 	%r153, %r153, %r146;
	setp.lt.s32 	%p23, %r153, %r1;
	@%p23 bra 	$L__BB0_16;
$L__BB0_30:
	bar.sync 	0;
	ret;

}


// ===== COMPILED SASS (sm_100) =====

	.target	sm_100

	.elftype	@"ET_EXEC"


//--------------------- .note.nv.tkinfo           --------------------------
	.section	.note.nv.tkinfo,"",@"SHT_NOTE"
	.sectionflags	@"SHF_NOTE_NV_TKINFO"
	.tkinfo
        /*0018*/ 	.word	0x00000002
        /*0030*/ 	.string	""
        /*0030*/ 	.string	"ptxas"
        /*0030*/ 	.string	"Cuda compilation tools, release 13.0, V13.0.88"
        /*0030*/ 	.string	"Build cuda_13.0.r13.0/compiler.36424714_0"
        /*0030*/ 	.string	"-arch sm_100 -m 64 "



//--------------------- .note.nv.cuinfo           --------------------------
	.section	.note.nv.cuinfo,"",@"SHT_NOTE"
	.sectionflags	@"SHF_NOTE_NV_CUINFO"
        /*0018*/ 	.short	0x0002
        /*001a*/ 	.short	0x0064
        /*001c*/ 	.short	0x0082
	.zero		2


//--------------------- .nv.info                  --------------------------
	.section	.nv.info,"",@"SHT_CUDA_INFO"
	.align	4


	//----- nvinfo : EIATTR_REGCOUNT
	.align		4
        /*0000*/ 	.byte	0x04, 0x2f
        /*0002*/ 	.short	(.L_9 - .L_8)
	.align		4
.L_8:
        /*0004*/ 	.word	index@(_Z13simple_gpu_rePciiS_PiPjP5Match)
        /*0008*/ 	.word	0x00000028


	//----- nvinfo : EIATTR_FRAME_SIZE
	.align		4
.L_9:
        /*000c*/ 	.byte	0x04, 0x11
        /*000e*/ 	.short	(.L_11 - .L_10)
	.align		4
.L_10:
        /*0010*/ 	.word	index@(_Z13simple_gpu_rePciiS_PiPjP5Match)
        /*0014*/ 	.word	0x00000020


	//----- nvinfo : EIATTR_MIN_STACK_SIZE
	.align		4
.L_11:
        /*0018*/ 	.byte	0x04, 0x12
        /*001a*/ 	.short	(.L_13 - .L_12)
	.align		4
.L_12:
        /*001c*/ 	.word	index@(_Z13simple_gpu_rePciiS_PiPjP5Match)
        /*0020*/ 	.word	0x00000020
.L_13:


//--------------------- .nv.compat                --------------------------
	.section	.nv.compat,"",@"SHT_CUDA_COMPAT_INFO"
	.align	4
        /*0000*/ 	.byte	0x02, 0x09, 0x00, 0x00, 0x02, 0x02, 0x01, 0x00, 0x02, 0x05, 0x05, 0x00, 0x03, 0x07, 0x01, 0x01
        /*0010*/ 	.byte	0x02, 0x03, 0x00, 0x00, 0x02, 0x06, 0x01, 0x00, 0x04, 0x0b, 0x08, 0x00, 0x09, 0x00, 0x00, 0x00
        /*0020*/ 	.byte	0x00, 0x00, 0x00, 0x00


//--------------------- .nv.info._Z13simple_gpu_rePciiS_PiPjP5Match --------------------------
	.section	.nv.info._Z13simple_gpu_rePciiS_PiPjP5Match,"",@"SHT_CUDA_INFO"
	.sectionflags	@""
	.align	4


	//----- nvinfo : EIATTR_CUDA_API_VERSION
	.align		4
        /*0000*/ 	.byte	0x04, 0x37
        /*0002*/ 	.short	(.L_15 - .L_14)
.L_14:
        /*0004*/ 	.word	0x00000082


	//----- nvinfo : EIATTR_KPARAM_INFO
	.align		4
.L_15:
        /*0008*/ 	.byte	0x04, 0x17
        /*000a*/ 	.short	(.L_17 - .L_16)
.L_16:
        /*000c*/ 	.word	0x00000000
        /*0010*/ 	.short	0x0006
        /*0012*/ 	.short	0x0028
        /*0014*/ 	.byte	0x00, 0xf5, 0x21, 0x00


	//----- nvinfo : EIATTR_KPARAM_INFO
	.align		4
.L_17:
        /*0018*/ 	.byte	0x04, 0x17
        /*001a*/ 	.short	(.L_19 - .L_18)
.L_18:
        /*001c*/ 	.word	0x00000000
        /*0020*/ 	.short	0x0005
        /*0022*/ 	.short	0x0020
        /*0024*/ 	.byte	0x00, 0xf5, 0x21, 0x00


	//----- nvinfo : EIATTR_KPARAM_INFO
	.align		4
.L_19:
        /*0028*/ 	.byte	0x04, 0x17
        /*002a*/ 	.short	(.L_21 - .L_20)
.L_20:
        /*002c*/ 	.word	0x00000000
        /*0030*/ 	.short	0x0004
        /*0032*/ 	.short	0x0018
        /*0034*/ 	.byte	0x00, 0xf5, 0x21, 0x00


	//----- nvinfo : EIATTR_KPARAM_INFO
	.align		4
.L_21:
        /*0038*/ 	.byte	0x04, 0x17
        /*003a*/ 	.short	(.L_23 - .L_22)
.L_22:
        /*003c*/ 	.word	0x00000000
        /*0040*/ 	.short	0x0003
        /*0042*/ 	.short	0x0010
        /*0044*/ 	.byte	0x00, 0xf5, 0x21, 0x00


	//----- nvinfo : EIATTR_KPARAM_INFO
	.align		4
.L_23:
        /*0048*/ 	.byte	0x04, 0x17
        /*004a*/ 	.short	(.L_25 - .L_24)
.L_24:
        /*004c*/ 	.word	0x00000000
        /*0050*/ 	.short	0x0002
        /*0052*/ 	.short	0x000c
        /*0054*/ 	.byte	0x00, 0xf0, 0x11, 0x00


	//----- nvinfo : EIATTR_KPARAM_INFO
	.align		4
.L_25:
        /*0058*/ 	.byte	0x04, 0x17
        /*005a*/ 	.short	(.L_27 - .L_26)
.L_26:
        /*005c*/ 	.word	0x00000000
        /*0060*/ 	.short	0x0001
        /*0062*/ 	.short	0x0008
        /*0064*/ 	.byte	0x00, 0xf0, 0x11, 0x00


	//----- nvinfo : EIATTR_KPARAM_INFO
	.align		4
.L_27:
        /*0068*/ 	.byte	0x04, 0x17
        /*006a*/ 	.short	(.L_29 - .L_28)
.L_28:
        /*006c*/ 	.word	0x00000000
        /*0070*/ 	.short	0x0000
        /*0072*/ 	.short	0x0000
        /*0074*/ 	.byte	0x00, 0xf5, 0x21, 0x00


	//----- nvinfo : EIATTR_SPARSE_MMA_MASK
	.align		4
.L_29:
        /*0078*/ 	.byte	0x03, 0x50
        /*007a*/ 	.short	0x0000


	//----- nvinfo : EIATTR_MAXREG_COUNT
	.align		4
        /*007c*/ 	.byte	0x03, 0x1b
        /*007e*/ 	.short	0x00ff


	//----- nvinfo : EIATTR_NUM_BARRIERS
	.align		4
        /*0080*/ 	.byte	0x02, 0x4c
        /*0082*/ 	.byte	0x01
	.zero		1


	//----- nvinfo : EIATTR_EXTERNS
	.align		4
        /*0084*/ 	.byte	0x04, 0x0f
        /*0086*/ 	.short	(.L_31 - .L_30)


	//   ....[0]....
	.align		4
.L_30:
        /*0088*/ 	.word	index@(vprintf)


	//----- nvinfo : EIATTR_MERCURY_ISA_VERSION
	.align		4
.L_31:
        /*008c*/ 	.byte	0x03, 0x5f
        /*008e*/ 	.short	0x0101


	//----- nvinfo : EIATTR_VRC_CTA_INIT_COUNT
	.align		4
        /*0090*/ 	.byte	0x02, 0x4a
	.zero		1
	.zero		1


	//----- nvinfo : EIATTR_SYSCALL_OFFSETS
	.align		4
        /*0094*/ 	.byte	0x04, 0x46
        /*0096*/ 	.short	(.L_33 - .L_32)


	//   ....[0]....
.L_32:
        /*0098*/ 	.word	0x000001a0


	//   ....[1]....
        /*009c*/ 	.word	0x00000230


	//   ....[2]....
        /*00a0*/ 	.word	0x000002d0


	//   ....[3]....
        /*00a4*/ 	.word	0x00000480


	//   ....[4]....
        /*00a8*/ 	.word	0x00000570


	//   ....[5]....
        /*00ac*/ 	.word	0x00000660


	//   ....[6]....
        /*00b0*/ 	.word	0x00000750


	//   ....[7]....
        /*00b4*/ 	.word	0x00000840


	//   ....[8]....
        /*00b8*/ 	.word	0x00000930


	//   ....[9]....
        /*00bc*/ 	.word	0x00000a20


	//   ....[10]....
        /*00c0*/ 	.word	0x00000b10


	//   ....[11]....
        /*00c4*/ 	.word	0x00000c00


	//   ....[12]....
        /*00c8*/ 	.word	0x00000cf0


	//   ....[13]....
        /*00cc*/ 	.word	0x00000de0


	//   ....[14]....
        /*00d0*/ 	.word	0x00000ed0


	//   ....[15]....
        /*00d4*/ 	.word	0x00000fc0


	//   ....[16]....
        /*00d8*/ 	.word	0x000010b0


	//   ....[17]....
        /*00dc*/ 	.word	0x000011a0


	//   ....[18]....
        /*00e0*/ 	.word	0x00001290


	//   ....[19]....
        /*00e4*/ 	.word	0x00001450


	//   ....[20]....
        /*00e8*/ 	.word	0x00001540


	//   ....[21]....
        /*00ec*/ 	.word	0x00001630


	//   ....[22]....
        /*00f0*/ 	.word	0x00001720


	//   ....[23]....
        /*00f4*/ 	.word	0x00001810


	//   ....[24]....
        /*00f8*/ 	.word	0x00001900


	//   ....[25]....
        /*00fc*/ 	.word	0x000019f0


	//   ....[26]....
        /*0100*/ 	.word	0x00001ae0


	//   ....[27]....
        /*0104*/ 	.word	0x00001c70


	//   ....[28]....
        /*0108*/ 	.word	0x00001d60


	//   ....[29]....
        /*010c*/ 	.word	0x00001e50


	//   ....[30]....
        /*0110*/ 	.word	0x00001f40


	//   ....[31]....
        /*0114*/ 	.word	0x000020e0


	//   ....[32]....
        /*0118*/ 	.word	0x000022d0


	//   ....[33]....
        /*011c*/ 	.word	0x00002510


	//   ....[34]....
        /*0120*/ 	.word	0x00002680


	//   ....[35]....
        /*0124*/ 	.word	0x00002a20


	//----- nvinfo : EIATTR_EXIT_INSTR_OFFSETS
	.align		4
.L_33:
        /*0128*/ 	.byte	0x04, 0x1c
        /*012a*/ 	.short	(.L_35 - .L_34)


	//   ....[0]....
.L_34:
        /*012c*/ 	.word	0x00002ac0


	//----- nvinfo : EIATTR_CRS_STACK_SIZE
	.align		4
.L_35:
        /*0130*/ 	.byte	0x04, 0x1e
        /*0132*/ 	.short	(.L_37 - .L_36)
.L_36:
        /*0134*/ 	.word	0x00000000


	//----- nvinfo : EIATTR_CBANK_PARAM_SIZE
	.align		4
.L_37:
        /*0138*/ 	.byte	0x03, 0x19
        /*013a*/ 	.short	0x0030


	//----- nvinfo : EIATTR_PARAM_CBANK
	.align		4
        /*013c*/ 	.byte	0x04, 0x0a
        /*013e*/ 	.short	(.L_39 - .L_38)
	.align		4
.L_38:
        /*0140*/ 	.word	index@(.nv.constant0._Z13simple_gpu_rePciiS_PiPjP5Match)
        /*0144*/ 	.short	0x0380
        /*0146*/ 	.short	0x0030


	//----- nvinfo : EIATTR_SW_WAR
	.align		4
.L_39:
        /*0148*/ 	.byte	0x04, 0x36
        /*014a*/ 	.short	(.L_41 - .L_40)
.L_40:
        /*014c*/ 	.word	0x00000008
.L_41:


//--------------------- .nv.callgraph             --------------------------
	.section	.nv.callgraph,"",@"SHT_CUDA_CALLGRAPH"
	.align	4
	.sectionentsize	8
	.align		4
        /*0000*/ 	.word	0x00000000
	.align		4
        /*0004*/ 	.word	0xffffffff
	.align		4
        /*0008*/ 	.word	index@(_Z13simple_gpu_rePciiS_PiPjP5Match)
	.align		4
        /*000c*/ 	.word	index@(vprintf)
	.align		4
        /*0010*/ 	.word	0x00000000
	.align		4
        /*0014*/ 	.word	0xfffffffe
	.align		4
        /*0018*/ 	.word	0x00000000
	.align		4
        /*001c*/ 	.word	0xfffffffd
	.align		4
        /*0020*/ 	.word	0x00000000
	.align		4
        /*0024*/ 	.word	0xfffffffc


//--------------------- .nv.constant4             --------------------------
	.section	.nv.constant4,"a",@progbits
	.align	8
	.align		8
.nv.constant4:
        /*0000*/ 	.dword	vprintf
	.align		8
        /*0008*/ 	.dword	$str
	.align		8
        /*0010*/ 	.dword	$str$1
	.align		8
        /*0018*/ 	.dword	$str$2
	.align		8
        /*0020*/ 	.dword	$str$3
	.align		8
        /*0028*/ 	.dword	$str$4
	.align		8
        /*0030*/ 	.dword	$str$5
	.align		8
        /*0038*/ 	.dword	$str$6
	.align		8
        /*0040*/ 	.dword	$str$7


//--------------------- .text._Z13simple_gpu_rePciiS_PiPjP5Match --------------------------
	.section	.text._Z13simple_gpu_rePciiS_PiPjP5Match,"ax",@progbits
	.align	128
        .global         _Z13simple_gpu_rePciiS_PiPjP5Match
        .type           _Z13simple_gpu_rePciiS_PiPjP5Match,@function
        .size           _Z13simple_gpu_rePciiS_PiPjP5Match,(.L_x_52 - _Z13simple_gpu_rePciiS_PiPjP5Match)
        .other          _Z13simple_gpu_rePciiS_PiPjP5Match,@"STO_CUDA_ENTRY STV_DEFAULT"
_Z13simple_gpu_rePciiS_PiPjP5Match:
.text._Z13simple_gpu_rePciiS_PiPjP5Match:
[----:B------:R-:W0:Y:S01]  /*0000*/  LDC R1, c[0x0][0x37c] ;  /* 0x0000df00ff017b82 */ /* 0x000e220000000800 */
[----:B------:R-:W1:Y:S07]  /*0010*/  S2R R0, SR_TID.X ;  /* 0x0000000000007919 */ /* 0x000e6e0000002100 */
[----:B------:R-:W2:Y:S01]  /*0020*/  S2UR UR6, SR_CTAID.X ;  /* 0x00000000000679c3 */ /* 0x000ea20000002500 */
[----:B------:R-:W3:Y:S01]  /*0030*/  LDCU UR4, c[0x0][0x2f8] ;  /* 0x00005f00ff0477ac */ /* 0x000ee20008000800 */
[----:B0-----:R-:W-:Y:S01]  /*0040*/  VIADD R1, R1, 0xffffffe0 ;  /* 0xffffffe001017836 */ /* 0x001fe20000000000 */
[----:B------:R-:W0:Y:S05]  /*0050*/  LDCU UR5, c[0x0][0x2fc] ;  /* 0x00005f80ff0577ac */ /* 0x000e2a0008000800 */
[----:B------:R-:W4:Y:S01]  /*0060*/  LDC R27, c[0x0][0x38c] ;  /* 0x0000e300ff1b7b82 */ /* 0x000f220000000800 */
[----:B------:R-:W4:Y:S01]  /*0070*/  LDCU.64 UR36, c[0x0][0x358] ;  /* 0x00006b00ff2477ac */ /* 0x000f220008000a00 */
[----:B---3--:R-:W-:-:S04]  /*0080*/  IADD3 R25, P1, PT, R1, UR4, RZ ;  /* 0x0000000401197c10 */ /* 0x008fc8000ff3e0ff */
[----:B------:R-:W-:Y:S01]  /*0090*/  IADD3 R19, P2, PT, R25, 0x10, RZ ;  /* 0x0000001019137810 */ /* 0x000fe20007f5e0ff */
[----:B0-----:R-:W-:Y:S02]  /*00a0*/  IMAD.X R24, RZ, RZ, UR5, P1 ;  /* 0x00000005ff187e24 */ /* 0x001fe400088e06ff */
[----:B--2---:R-:W-:Y:S02]  /*00b0*/  IMAD.U32 R2, RZ, RZ, UR6 ;  /* 0x00000006ff027e24 */ /* 0x004fe4000f8e00ff */
[----:B------:R-:W-:Y:S01]  /*00c0*/  IMAD.X R22, RZ, RZ, R24, P2 ;  /* 0x000000ffff167224 */ /* 0x000fe200010e0618 */
[----:B-1----:R-:W-:Y:S01]  /*00d0*/  LOP3.LUT P0, RZ, R0, UR6, RZ, 0xfc, !PT ;  /* 0x0000000600ff7c12 */ /* 0x002fe2000f80fcff */
[----:B----4-:R-:W-:-:S12]  /*00e0*/  VIADD R27, R27, 0xffffffff ;  /* 0xffffffff1b1b7836 */ /* 0x010fd80000000000 */
[----:B------:R-:W-:Y:S05]  /*00f0*/  @P0 BRA `(.L_x_0) ;  /* 0x0000002000080947 */ /* 0x000fea0003800000 */
[----:B------:R-:W0:Y:S01]  /*0100*/  LDC R0, c[0x0][0x370] ;  /* 0x0000dc00ff007b82 */ /* 0x000e220000000800 */
[----:B------:R-:W-:Y:S01]  /*0110*/  MOV R16, 0x0 ;  /* 0x0000000000107802 */ /* 0x000fe20000000f00 */
[----:B------:R-:W1:Y:S01]  /*0120*/  LDCU.64 UR4, c[0x4][0x10] ;  /* 0x01000200ff0477ac */ /* 0x000e620008000a00 */
[----:B------:R-:W-:Y:S02]  /*0130*/  IMAD.MOV.U32 R6, RZ, RZ, R19 ;  /* 0x000000ffff067224 */ /* 0x000fe400078e0013 */
[----:B------:R-:W-:-:S03]  /*0140*/  IMAD.MOV.U32 R7, RZ, RZ, R22 ;  /* 0x000000ffff077224 */ /* 0x000fc600078e0016 */
[----:B------:R2:W3:Y:S01]  /*0150*/  LDC.64 R8, c[0x4][R16] ;  /* 0x0100000010087b82 */ /* 0x0004e20000000a00 */
[----:B-1----:R-:W-:Y:S01]  /*0160*/  IMAD.U32 R4, RZ, RZ, UR4 ;  /* 0x00000004ff047e24 */ /* 0x002fe2000f8e00ff */
[----:B------:R-:W-:Y:S01]  /*0170*/  MOV R5, UR5 ;  /* 0x0000000500057c02 */ /* 0x000fe20008000f00 */
[----:B0-----:R2:W-:Y:S06]  /*0180*/  STL [R1+0x10], R0 ;  /* 0x0000100001007387 */ /* 0x0015ec0000100800 */
[----:B------:R-:W-:-:S07]  /*0190*/  LEPC R20, `(.L_x_1) ;  /* 0x000000001014794e */ /* 0x000fce0000000000 */
[----:B--23--:R-:W-:Y:S05]  /*01a0*/  CALL.ABS.NOINC R8 ;  /* 0x0000000008007343 */ /* 0x00cfea0003c00000 */
.L_x_1:
[----:B------:R0:W-:Y:S01]  /*01b0*/  STL [R1+0x10], R2 ;  /* 0x0000100201007387 */ /* 0x0001e20000100800 */
[----:B------:R0:W1:Y:S01]  /*01c0*/  LDC.64 R8, c[0x4][R16] ;  /* 0x0100000010087b82 */ /* 0x0000620000000a00 */
[----:B------:R-:W2:Y:S01]  /*01d0*/  LDCU.64 UR4, c[0x4][0x18] ;  /* 0x01000300ff0477ac */ /* 0x000ea20008000a00 */
[----:B------:R-:W-:Y:S02]  /*01e0*/  IMAD.MOV.U32 R6, RZ, RZ, R19 ;  /* 0x000000ffff067224 */ /* 0x000fe400078e0013 */
[----:B------:R-:W-:Y:S02]  /*01f0*/  IMAD.MOV.U32 R7, RZ, RZ, R22 ;  /* 0x000000ffff077224 */ /* 0x000fe400078e0016 */
[----:B--2---:R-:W-:Y:S02]  /*0200*/  IMAD.U32 R4, RZ, RZ, UR4 ;  /* 0x00000004ff047e24 */ /* 0x004fe4000f8e00ff */
[----:B0-----:R-:W-:-:S07]  /*0210*/  IMAD.U32 R5, RZ, RZ, UR5 ;  /* 0x00000005ff057e24 */ /* 0x001fce000f8e00ff */
[----:B------:R-:W-:-:S07]  /*0220*/  LEPC R20, `(.L_x_2) ;  /* 0x000000001014794e */ /* 0x000fce0000000000 */
[----:B-1----:R-:W-:Y:S05]  /*0230*/  CALL.ABS.NOINC R8 ;  /* 0x0000000008007343 */ /* 0x002fea0003c00000 */
.L_x_2:
[----:B------:R-:W0:Y:S01]  /*0240*/  LDC.64 R8, c[0x0][0x380] ;  /* 0x0000e000ff087b82 */ /* 0x000e220000000a00 */
[----:B------:R-:W1:Y:S01]  /*0250*/  LDCU.64 UR4, c[0x4][0x20] ;  /* 0x01000400ff0477ac */ /* 0x000e620008000a00 */
[----:B------:R-:W-:Y:S02]  /*0260*/  IMAD.MOV.U32 R6, RZ, RZ, R19 ;  /* 0x000000ffff067224 */ /* 0x000fe400078e0013 */
[----:B------:R-:W-:-:S04]  /*0270*/  IMAD.MOV.U32 R7, RZ, RZ, R22 ;  /* 0x000000ffff077224 */ /* 0x000fc800078e0016 */
[----:B------:R-:W2:Y:S01]  /*0280*/  LDC.64 R16, c[0x4][R16] ;  /* 0x0100000010107b82 */ /* 0x000ea20000000a00 */
[----:B-1----:R-:W-:Y:S01]  /*0290*/  MOV R4, UR4 ;  /* 0x0000000400047c02 */ /* 0x002fe20008000f00 */
[----:B------:R-:W-:Y:S01]  /*02a0*/  IMAD.U32 R5, RZ, RZ, UR5 ;  /* 0x00000005ff057e24 */ /* 0x000fe2000f8e00ff */
[----:B0-----:R0:W-:Y:S06]  /*02b0*/  STL.64 [R1+0x10], R8 ;  /* 0x0000100801007387 */ /* 0x0011ec0000100a00 */
[----:B------:R-:W-:-:S07]  /*02c0*/  LEPC R20, `(.L_x_3) ;  /* 0x000000001014794e */ /* 0x000fce0000000000 */
[----:B0-2---:R-:W-:Y:S05]  /*02d0*/  CALL.ABS.NOINC R16 ;  /* 0x0000000010007343 */ /* 0x005fea0003c00000 */
.L_x_3:
[----:B------:R-:W0:Y:S02]  /*02e0*/  LDCU UR4, c[0x0][0x38c] ;  /* 0x00007180ff0477ac */ /* 0x000e240008000800 */
[----:B0-----:R-:W-:-:S09]  /*02f0*/  UISETP.GE.AND UP0, UPT, UR4, 0x2, UPT ;  /* 0x000000020400788c */ /* 0x001fd2000bf06270 */
[----:B------:R-:W-:Y:S05]  /*0300*/  BRA.U !UP0, `(.L_x_0) ;  /* 0x0000001d08847547 */ /* 0x000fea000b800000 */
[----:B------:R-:W-:Y:S01]  /*0310*/  UIADD3 UR4, UPT, UPT, UR4, -0x2, URZ ;  /* 0xfffffffe04047890 */ /* 0x000fe2000fffe0ff */
[----:B------:R-:W-:-:S03]  /*0320*/  IMAD.MOV.U32 R18, RZ, RZ, RZ ;  /* 0x000000ffff127224 */ /* 0x000fc600078e00ff */
[----:B------:R-:W-:-:S09]  /*0330*/  UISETP.GE.U32.AND UP0, UPT, UR4, 0xf, UPT ;  /* 0x0000000f0400788c */ /* 0x000fd2000bf06070 */
[----:B------:R-:W-:Y:S05]  /*0340*/  BRA.U !UP0, `(.L_x_4) ;  /* 0x0000000d08e47547 */ /* 0x000fea000b800000 */
[----:B------:R-:W-:Y:S01]  /*0350*/  BSSY.RECONVERGENT B6, `(.L_x_4) ;  /* 0x00000f8000067945 */ /* 0x000fe20003800200 */
[----:B------:R-:W-:Y:S01]  /*0360*/  LOP3.LUT R18, R27, 0xfffffff0, RZ, 0xc0, !PT ;  /* 0xfffffff01b127812 */ /* 0x000fe200078ec0ff */
[----:B------:R-:W-:-:S07]  /*0370*/  IMAD.MOV.U32 R23, RZ, RZ, RZ ;  /* 0x000000ffff177224 */ /* 0x000fce00078e00ff */
.L_x_21:
[----:B------:R-:W0:Y:S01]  /*0380*/  LDC.64 R16, c[0x0][0x398] ;  /* 0x0000e600ff107b82 */ /* 0x000e220000000a00 */
[----:B------:R-:W1:Y:S01]  /*0390*/  LDCU.64 UR4, c[0x0][0x390] ;  /* 0x00007200ff0477ac */ /* 0x000e620008000a00 */
[----:B0-----:R-:W-:-:S05]  /*03a0*/  IMAD.WIDE.U32 R16, R23, 0x4, R16 ;  /* 0x0000000417107825 */ /* 0x001fca00078e0010 */
[----:B------:R-:W1:Y:S01]  /*03b0*/  LDG.E R0, desc[UR36][R16.64] ;  /* 0x0000002410007981 */ /* 0x000e62000c1e1900 */
[----:B------:R-:W-:Y:S01]  /*03c0*/  MOV R26, 0x0 ;  /* 0x00000000001a7802 */ /* 0x000fe20000000f00 */
[----:B------:R-:W-:Y:S02]  /*03d0*/  IMAD.MOV.U32 R6, RZ, RZ, R19 ;  /* 0x000000ffff067224 */ /* 0x000fe400078e0013 */
[----:B------:R0:W-:Y:S01]  /*03e0*/  STL [R1+0x10], R23 ;  /* 0x0000101701007387 */ /* 0x0001e20000100800 */
[----:B------:R0:W2:Y:S01]  /*03f0*/  LDC.64 R10, c[0x4][R26] ;  /* 0x010000001a0a7b82 */ /* 0x0000a20000000a00 */
[----:B------:R-:W-:Y:S01]  /*0400*/  IMAD.MOV.U32 R7, RZ, RZ, R22 ;  /* 0x000000ffff077224 */ /* 0x000fe200078e0016 */
[----:B-1----:R-:W-:-:S04]  /*0410*/  IADD3 R8, P0, PT, R0, UR4, RZ ;  /* 0x0000000400087c10 */ /* 0x002fc8000ff1e0ff */
[----:B------:R-:W-:Y:S01]  /*0420*/  LEA.HI.X.SX32 R9, R0, UR5, 0x1, P0 ;  /* 0x0000000500097c11 */ /* 0x000fe200080f0eff */
[----:B------:R-:W1:Y:S04]  /*0430*/  LDCU.64 UR4, c[0x4][0x28] ;  /* 0x01000500ff0477ac */ /* 0x000e680008000a00 */
[----:B------:R0:W-:Y:S01]  /*0440*/  STL.64 [R1+0x18], R8 ;  /* 0x0000180801007387 */ /* 0x0001e20000100a00 */
[----:B-1----:R-:W-:Y:S01]  /*0450*/  IMAD.U32 R4, RZ, RZ, UR4 ;  /* 0x00000004ff047e24 */ /* 0x002fe2000f8e00ff */
[----:B0-2---:R-:W-:-:S07]  /*0460*/  MOV R5, UR5 ;  /* 0x0000000500057c02 */ /* 0x005fce0008000f00 */
[----:B------:R-:W-:-:S07]  /*0470*/  LEPC R20, `(.L_x_5) ;  /* 0x000000001014794e */ /* 0x000fce0000000000 */
[----:B------:R-:W-:Y:S05]  /*0480*/  CALL.ABS.NOINC R10 ;  /* 0x000000000a007343 */ /* 0x000fea0003c00000 */
.L_x_5:
[----:B------:R-:W2:Y:S01]  /*0490*/  LDG.E R3, desc[UR36][R16.64+0x4] ;  /* 0x0000042410037981 */ /* 0x000ea2000c1e1900 */
[----:B------:R-:W2:Y:S01]  /*04a0*/  LDCU.64 UR4, c[0x0][0x390] ;  /* 0x00007200ff0477ac */ /* 0x000ea20008000a00 */
[----:B------:R-:W-:Y:S01]  /*04b0*/  VIADD R0, R23, 0x1 ;  /* 0x0000000117007836 */ /* 0x000fe20000000000 */
[----:B------:R0:W1:Y:S01]  /*04c0*/  LDC.64 R10, c[0x4][R26] ;  /* 0x010000001a0a7b82 */ /* 0x0000620000000a00 */
[----:B------:R-:W-:Y:S01]  /*04d0*/  IMAD.MOV.U32 R6, RZ, RZ, R19 ;  /* 0x000000ffff067224 */ /* 0x000fe200078e0013 */
[----:B------:R-:W-:Y:S02]  /*04e0*/  MOV R7, R22 ;  /* 0x0000001600077202 */ /* 0x000fe40000000f00 */
[----:B------:R0:W-:Y:S01]  /*04f0*/  STL [R1+0x10], R0 ;  /* 0x0000100001007387 */ /* 0x0001e20000100800 */
[----:B--2---:R-:W-:-:S04]  /*0500*/  IADD3 R8, P0, PT, R3, UR4, RZ ;  /* 0x0000000403087c10 */ /* 0x004fc8000ff1e0ff */
[----:B------:R-:W-:Y:S01]  /*0510*/  LEA.HI.X.SX32 R9, R3, UR5, 0x1, P0 ;  /* 0x0000000503097c11 */ /* 0x000fe200080f0eff */
[----:B------:R-:W2:Y:S04]  /*0520*/  LDCU.64 UR4, c[0x4][0x28] ;  /* 0x01000500ff0477ac */ /* 0x000ea80008000a00 */
[----:B------:R0:W-:Y:S01]  /*0530*/  STL.64 [R1+0x18], R8 ;  /* 0x0000180801007387 */ /* 0x0001e20000100a00 */
[----:B--2---:R-:W-:Y:S02]  /*0540*/  IMAD.U32 R4, RZ, RZ, UR4 ;  /* 0x00000004ff047e24 */ /* 0x004fe4000f8e00ff */
[----:B01----:R-:W-:-:S07]  /*0550*/  IMAD.U32 R5, RZ, RZ, UR5 ;  /* 0x00000005ff057e24 */ /* 0x003fce000f8e00ff */
[----:B------:R-:W-:-:S07]  /*0560*/  LEPC R20, `(.L_x_6) ;  /* 0x000000001014794e */ /* 0x000fce0000000000 */
[----:B------:R-:W-:Y:S05]  /*0570*/  CALL.ABS.NOINC R10 ;  /* 0x000000000a007343 */ /* 0x000fea0003c00000 */
.L_x_6:
[----:B------:R-:W2:Y:S01]  /*0580*/  LDG.E R3, desc[UR36][R16.64+0x8] ;  /* 0x0000082410037981 */ /* 0x000ea2000c1e1900 */
[----:B------:R-:W2:Y:S01]  /*0590*/  LDCU.64 UR4, c[0x0][0x390] ;  /* 0x00007200ff0477ac */ /* 0x000ea20008000a00 */
[----:B------:R-:W-:Y:S01]  /*05a0*/  VIADD R0, R23, 0x2 ;  /* 0x0000000217007836 */ /* 0x000fe20000000000 */
[----:B------:R0:W1:Y:S01]  /*05b0*/  LDC.64 R10, c[0x4][R26] ;  /* 0x010000001a0a7b82 */ /* 0x0000620000000a00 */
[----:B------:R-:W-:Y:S02]  /*05c0*/  IMAD.MOV.U32 R6, RZ, RZ, R19 ;  /* 0x000000ffff067224 */ /* 0x000fe400078e0013 */
[----:B------:R-:W-:Y:S01]  /*05d0*/  IMAD.MOV.U32 R7, RZ, RZ, R22 ;  /* 0x000000ffff077224 */ /* 0x000fe200078e0016 */
        /* <DEDUP_REMOVED lines=9> */
.L_x_7:
        /* <DEDUP_REMOVED lines=11> */
[----:B--2---:R-:W-:Y:S01]  /*0720*/  MOV R4, UR4 ;  /* 0x0000000400047c02 */ /* 0x004fe20008000f00 */
[----:B01----:R-:W-:-:S07]  /*0730*/  IMAD.U32 R5, RZ, RZ, UR5 ;  /* 0x00000005ff057e24 */ /* 0x003fce000f8e00ff */
[----:B------:R-:W-:-:S07]  /*0740*/  LEPC R20, `(.L_x_8) ;  /* 0x000000001014794e */ /* 0x000fce0000000000 */
[----:B------:R-:W-:Y:S05]  /*0750*/  CALL.ABS.NOINC R10 ;  /* 0x000000000a007343 */ /* 0x000fea0003c00000 */
.L_x_8:
[----:B------:R-:W2:Y:S01]  /*0760*/  LDG.E R3, desc[UR36][R16.64+0x10] ;  /* 0x0000102410037981 */ /* 0x000ea2000c1e1900 */
[----:B------:R-:W2:Y:S01]  /*0770*/  LDCU.64 UR4, c[0x0][0x390] ;  /* 0x00007200ff0477ac */ /* 0x000ea20008000a00 */
[----:B------:R-:W-:Y:S01]  /*0780*/  VIADD R0, R23, 0x4 ;  /* 0x0000000417007836 */ /* 0x000fe20000000000 */
[----:B------:R0:W1:Y:S01]  /*0790*/  LDC.64 R10, c[0x4][R26] ;  /* 0x010000001a0a7b82 */ /* 0x0000620000000a00 */
[----:B------:R-:W-:Y:S01]  /*07a0*/  MOV R6, R19 ;  /* 0x0000001300067202 */ /* 0x000fe20000000f00 */
[----:B------:R-:W-:Y:S02]  /*07b0*/  IMAD.MOV.U32 R7, RZ, RZ, R22 ;  /* 0x000000ffff077224 */ /* 0x000fe400078e0016 */
        /* <DEDUP_REMOVED lines=9> */
.L_x_9:
        /* <DEDUP_REMOVED lines=15> */
.L_x_10:
[----:B------:R-:W2:Y:S01]  /*0940*/  LDG.E R3, desc[UR36][R16.64+0x18] ;  /* 0x0000182410037981 */ /* 0x000ea2000c1e1900 */
[----:B------:R-:W2:Y:S01]  /*0950*/  LDCU.64 UR4, c[0x0][0x390] ;  /* 0x00007200ff0477ac */ /* 0x000ea20008000a00 */
[----:B------:R-:W-:Y:S01]  /*0960*/  IADD3 R0, PT, PT, R23, 0x6, RZ ;  /* 0x0000000617007810 */ /* 0x000fe20007ffe0ff */
        /* <DEDUP_REMOVED lines=12> */
.L_x_11:
        /* <DEDUP_REMOVED lines=11> */
[----:B--2---:R-:W-:Y:S01]  /*0ae0*/  IMAD.U32 R4, RZ, RZ, UR4 ;  /* 0x00000004ff047e24 */ /* 0x004fe2000f8e00ff */
[----:B01----:R-:W-:-:S07]  /*0af0*/  MOV R5, UR5 ;  /* 0x0000000500057c02 */ /* 0x003fce0008000f00 */
[----:B------:R-:W-:-:S07]  /*0b00*/  LEPC R20, `(.L_x_12) ;  /* 0x000000001014794e */ /* 0x000fce0000000000 */
[----:B------:R-:W-:Y:S05]  /*0b10*/  CALL.ABS.NOINC R10 ;  /* 0x000000000a007343 */ /* 0x000fea0003c00000 */
.L_x_12:
        /* <DEDUP_REMOVED lines=15> */
.L_x_13:
        /* <DEDUP_REMOVED lines=15> */
.L_x_14:
        /* <DEDUP_REMOVED lines=15> */
.L_x_15:
        /* <DEDUP_REMOVED lines=15> */
.L_x_16:
        /* <DEDUP_REMOVED lines=15> */
.L_x_17:
        /* <DEDUP_REMOVED lines=15> */
.L_x_18:
        /* <DEDUP_REMOVED lines=15> */
.L_x_19:
        /* <DEDUP_REMOVED lines=15> */
.L_x_20:
[----:B------:R-:W-:-:S05]  /*12a0*/  VIADD R23, R23, 0x10 ;  /* 0x0000001017177836 */ /* 0x000fca0000000000 */
[----:B------:R-:W-:-:S13]  /*12b0*/  ISETP.NE.AND P0, PT, R23, R18, PT ;  /* 0x000000121700720c */ /* 0x000fda0003f05270 */
[----:B------:R-:W-:Y:S05]  /*12c0*/  @P0 BRA `(.L_x_21) ;  /* 0xfffffff0002c0947 */ /* 0x000fea000383ffff */
[----:B------:R-:W-:Y:S05]  /*12d0*/  BSYNC.RECONVERGENT B6 ;  /* 0x0000000000067941 */ /* 0x000fea0003800200 */
.L_x_4:
[----:B------:R-:W-:-:S13]  /*12e0*/  LOP3.LUT P0, R0, R27, 0xf, RZ, 0xc0, !PT ;  /* 0x0000000f1b007812 */ /* 0x000fda000780c0ff */
[----:B------:R-:W-:Y:S05]  /*12f0*/  @!P0 BRA `(.L_x_0) ;  /* 0x0000000c00888947 */ /* 0x000fea0003800000 */
[----:B------:R-:W-:Y:S02]  /*1300*/  ISETP.GE.U32.AND P0, PT, R0, 0x8, PT ;  /* 0x000000080000780c */ /* 0x000fe40003f06070 */
[----:B------:R-:W-:-:S11]  /*1310*/  LOP3.LUT R26, R27, 0x7, RZ, 0xc0, !PT ;  /* 0x000000071b1a7812 */ /* 0x000fd600078ec0ff */
[----:B------:R-:W-:Y:S05]  /*1320*/  @!P0 BRA `(.L_x_22) ;  /* 0x0000000400f48947 */ /* 0x000fea0003800000 */
[----:B------:R-:W0:Y:S08]  /*1330*/  LDC.64 R16, c[0x0][0x398] ;  /* 0x0000e600ff107b82 */ /* 0x000e300000000a00 */
[----:B------:R-:W1:Y:S01]  /*1340*/  LDC.64 R8, c[0x0][0x390] ;  /* 0x0000e400ff087b82 */ /* 0x000e620000000a00 */
[----:B------:R-:W-:Y:S01]  /*1350*/  MOV R19, 0x0 ;  /* 0x0000000000137802 */ /* 0x000fe20000000f00 */
[----:B------:R-:W2:Y:S01]  /*1360*/  LDCU.64 UR4, c[0x4][0x28] ;  /* 0x01000500ff0477ac */ /* 0x000ea20008000a00 */
[----:B0-----:R-:W-:-:S05]  /*1370*/  IMAD.WIDE.U32 R16, R18, 0x4, R16 ;  /* 0x0000000412107825 */ /* 0x001fca00078e0010 */
[----:B------:R-:W1:Y:S01]  /*1380*/  LDG.E R0, desc[UR36][R16.64] ;  /* 0x0000002410007981 */ /* 0x000e62000c1e1900 */
[----:B------:R0:W3:Y:S01]  /*1390*/  LDC.64 R10, c[0x4][R19] ;  /* 0x01000000130a7b82 */ /* 0x0000e20000000a00 */
[----:B--2---:R-:W-:Y:S02]  /*13a0*/  IMAD.U32 R4, RZ, RZ, UR4 ;  /* 0x00000004ff047e24 */ /* 0x004fe4000f8e00ff */
[----:B------:R0:W-:Y:S01]  /*13b0*/  STL [R1+0x10], R18 ;  /* 0x0000101201007387 */ /* 0x0001e20000100800 */
[----:B------:R-:W-:Y:S01]  /*13c0*/  IMAD.U32 R5, RZ, RZ, UR5 ;  /* 0x00000005ff057e24 */ /* 0x000fe2000f8e00ff */
[----:B-1----:R-:W-:-:S04]  /*13d0*/  IADD3 R8, P0, PT, R0, R8, RZ ;  /* 0x0000000800087210 */ /* 0x002fc80007f1e0ff */
[----:B------:R-:W-:Y:S02]  /*13e0*/  LEA.HI.X.SX32 R9, R0, R9, 0x1, P0 ;  /* 0x0000000900097211 */ /* 0x000fe400000f0eff */
[----:B------:R-:W-:-:S03]  /*13f0*/  IADD3 R22, P0, PT, R25, 0x10, RZ ;  /* 0x0000001019167810 */ /* 0x000fc60007f1e0ff */
[----:B------:R0:W-:Y:S01]  /*1400*/  STL.64 [R1+0x18], R8 ;  /* 0x0000180801007387 */ /* 0x0001e20000100a00 */
[----:B------:R-:W-:Y:S01]  /*1410*/  MOV R6, R22 ;  /* 0x0000001600067202 */ /* 0x000fe20000000f00 */
[----:B------:R-:W-:-:S04]  /*1420*/  IMAD.X R23, RZ, RZ, R24, P0 ;  /* 0x000000ffff177224 */ /* 0x000fc800000e0618 */
[----:B---3--:R-:W-:-:S07]  /*1430*/  IMAD.MOV.U32 R7, RZ, RZ, R23 ;  /* 0x000000ffff077224 */ /* 0x008fce00078e0017 */
[----:B------:R-:W-:-:S07]  /*1440*/  LEPC R20, `(.L_x_23) ;  /* 0x000000001014794e */ /* 0x000fce0000000000 */
[----:B0-----:R-:W-:Y:S05]  /*1450*/  CALL.ABS.NOINC R10 ;  /* 0x000000000a007343 */ /* 0x001fea0003c00000 */
.L_x_23:
[----:B------:R-:W2:Y:S01]  /*1460*/  LDG.E R3, desc[UR36][R16.64+0x4] ;  /* 0x0000042410037981 */ /* 0x000ea2000c1e1900 */
[----:B------:R-:W2:Y:S01]  /*1470*/  LDC.64 R8, c[0x0][0x390] ;  /* 0x0000e400ff087b82 */ /* 0x000ea20000000a00 */
[----:B------:R-:W-:Y:S01]  /*1480*/  VIADD R0, R18, 0x1 ;  /* 0x0000000112007836 */ /* 0x000fe20000000000 */
[----:B------:R-:W0:Y:S01]  /*1490*/  LDCU.64 UR4, c[0x4][0x28] ;  /* 0x01000500ff0477ac */ /* 0x000e220008000a00 */
[----:B------:R-:W-:Y:S01]  /*14a0*/  IMAD.MOV.U32 R6, RZ, RZ, R22 ;  /* 0x000000ffff067224 */ /* 0x000fe200078e0016 */
[----:B------:R-:W-:Y:S02]  /*14b0*/  MOV R7, R23 ;  /* 0x0000001700077202 */ /* 0x000fe40000000f00 */
[----:B------:R1:W-:Y:S02]  /*14c0*/  STL [R1+0x10], R0 ;  /* 0x0000100001007387 */ /* 0x0003e40000100800 */
[----:B------:R1:W3:Y:S01]  /*14d0*/  LDC.64 R10, c[0x4][R19] ;  /* 0x01000000130a7b82 */ /* 0x0002e20000000a00 */
[----:B0-----:R-:W-:-:S02]  /*14e0*/  IMAD.U32 R4, RZ, RZ, UR4 ;  /* 0x00000004ff047e24 */ /* 0x001fc4000f8e00ff */
[----:B------:R-:W-:Y:S01]  /*14f0*/  IMAD.U32 R5, RZ, RZ, UR5 ;  /* 0x00000005ff057e24 */ /* 0x000fe2000f8e00ff */
[----:B--2---:R-:W-:-:S04]  /*1500*/  IADD3 R8, P0, PT, R3, R8, RZ ;  /* 0x0000000803087210 */ /* 0x004fc80007f1e0ff */
[----:B------:R-:W-:-:S05]  /*1510*/  LEA.HI.X.SX32 R9, R3, R9, 0x1, P0 ;  /* 0x0000000903097211 */ /* 0x000fca00000f0eff */
[----:B---3--:R1:W-:Y:S04]  /*1520*/  STL.64 [R1+0x18], R8 ;  /* 0x0000180801007387 */ /* 0x0083e80000100a00 */
[----:B------:R-:W-:-:S07]  /*1530*/  LEPC R20, `(.L_x_24) ;  /* 0x000000001014794e */ /* 0x000fce0000000000 */
[----:B-1----:R-:W-:Y:S05]  /*1540*/  CALL.ABS.NOINC R10 ;  /* 0x000000000a007343 */ /* 0x002fea0003c00000 */
.L_x_24:
[----:B------:R-:W2:Y:S01]  /*1550*/  LDG.E R3, desc[UR36][R16.64+0x8] ;  /* 0x0000082410037981 */ /* 0x000ea2000c1e1900 */
[----:B------:R-:W2:Y:S01]  /*1560*/  LDC.64 R8, c[0x0][0x390] ;  /* 0x0000e400ff087b82 */ /* 0x000ea20000000a00 */
[----:B------:R-:W-:Y:S01]  /*1570*/  VIADD R0, R18, 0x2 ;  /* 0x0000000212007836 */ /* 0x000fe20000000000 */
[----:B------:R-:W0:Y:S01]  /*1580*/  LDCU.64 UR4, c[0x4][0x28] ;  /* 0x01000500ff0477ac */ /* 0x000e220008000a00 */
[----:B------:R-:W-:Y:S02]  /*1590*/  IMAD.MOV.U32 R6, RZ, RZ, R22 ;  /* 0x000000ffff067224 */ /* 0x000fe400078e0016 */
[----:B------:R-:W-:Y:S01]  /*15a0*/  IMAD.MOV.U32 R7, RZ, RZ, R23 ;  /* 0x000000ffff077224 */ /* 0x000fe200078e0017 */
        /* <DEDUP_REMOVED lines=9> */
.L_x_25:
[----:B------:R-:W2:Y:S01]  /*1640*/  LDG.E R3, desc[UR36][R16.64+0xc] ;  /* 0x00000c2410037981 */ /* 0x000ea2000c1e1900 */
[----:B------:R-:W2:Y:S01]  /*1650*/  LDC.64 R8, c[0x0][0x390] ;  /* 0x0000e400ff087b82 */ /* 0x000ea20000000a00 */
[----:B------:R-:W-:Y:S01]  /*1660*/  IADD3 R0, PT, PT, R18, 0x3, RZ ;  /* 0x0000000312007810 */ /* 0x000fe20007ffe0ff */
        /* <DEDUP_REMOVED lines=12> */
.L_x_26:
        /* <DEDUP_REMOVED lines=8> */
[----:B0-----:R-:W-:Y:S01]  /*17b0*/  MOV R4, UR4 ;  /* 0x0000000400047c02 */ /* 0x001fe20008000f00 */
[----:B------:R-:W-:Y:S01]  /*17c0*/  IMAD.U32 R5, RZ, RZ, UR5 ;  /* 0x00000005ff057e24 */ /* 0x000fe2000f8e00ff */
[----:B--2---:R-:W-:-:S04]  /*17d0*/  IADD3 R8, P0, PT, R3, R8, RZ ;  /* 0x0000000803087210 */ /* 0x004fc80007f1e0ff */
[----:B------:R-:W-:-:S05]  /*17e0*/  LEA.HI.X.SX32 R9, R3, R9, 0x1, P0 ;  /* 0x0000000903097211 */ /* 0x000fca00000f0eff */
[----:B---3--:R1:W-:Y:S04]  /*17f0*/  STL.64 [R1+0x18], R8 ;  /* 0x0000180801007387 */ /* 0x0083e80000100a00 */
[----:B------:R-:W-:-:S07]  /*1800*/  LEPC R20, `(.L_x_27) ;  /* 0x000000001014794e */ /* 0x000fce0000000000 */
[----:B-1----:R-:W-:Y:S05]  /*1810*/  CALL.ABS.NOINC R10 ;  /* 0x000000000a007343 */ /* 0x002fea0003c00000 */
.L_x_27:
        /* <DEDUP_REMOVED lines=8> */
[----:B0-----:R-:W-:Y:S01]  /*18a0*/  IMAD.U32 R4, RZ, RZ, UR4 ;  /* 0x00000004ff047e24 */ /* 0x001fe2000f8e00ff */
[----:B------:R-:W-:-:S02]  /*18b0*/  MOV R5, UR5 ;  /* 0x0000000500057c02 */ /* 0x000fc40008000f00 */
[----:B--2---:R-:W-:-:S04]  /*18c0*/  IADD3 R8, P0, PT, R3, R8, RZ ;  /* 0x0000000803087210 */ /* 0x004fc80007f1e0ff */
[----:B------:R-:W-:-:S05]  /*18d0*/  LEA.HI.X.SX32 R9, R3, R9, 0x1, P0 ;  /* 0x0000000903097211 */ /* 0x000fca00000f0eff */
[----:B---3--:R1:W-:Y:S04]  /*18e0*/  STL.64 [R1+0x18], R8 ;  /* 0x0000180801007387 */ /* 0x0083e80000100a00 */
[----:B------:R-:W-:-:S07]  /*18f0*/  LEPC R20, `(.L_x_28) ;  /* 0x000000001014794e */ /* 0x000fce0000000000 */
[----:B-1----:R-:W-:Y:S05]  /*1900*/  CALL.ABS.NOINC R10 ;  /* 0x000000000a007343 */ /* 0x002fea0003c00000 */
.L_x_28:
[----:B------:R-:W2:Y:S01]  /*1910*/  LDG.E R3, desc[UR36][R16.64+0x18] ;  /* 0x0000182410037981 */ /* 0x000ea2000c1e1900 */
[----:B------:R-:W2:Y:S01]  /*1920*/  LDC.64 R8, c[0x0][0x390] ;  /* 0x0000e400ff087b82 */ /* 0x000ea20000000a00 */
[----:B------:R-:W-:Y:S01]  /*1930*/  VIADD R0, R18, 0x6 ;  /* 0x0000000612007836 */ /* 0x000fe20000000000 */
[----:B------:R-:W0:Y:S01]  /*1940*/  LDCU.64 UR4, c[0x4][0x28] ;  /* 0x01000500ff0477ac */ /* 0x000e220008000a00 */
[----:B------:R-:W-:Y:S01]  /*1950*/  MOV R6, R22 ;  /* 0x0000001600067202 */ /* 0x000fe20000000f00 */
[----:B------:R-:W-:Y:S02]  /*1960*/  IMAD.MOV.U32 R7, RZ, RZ, R23 ;  /* 0x000000ffff077224 */ /* 0x000fe400078e0017 */
        /* <DEDUP_REMOVED lines=9> */
.L_x_29:
        /* <DEDUP_REMOVED lines=15> */
.L_x_30:
[----:B------:R-:W-:-:S07]  /*1af0*/  VIADD R18, R18, 0x8 ;  /* 0x0000000812127836 */ /* 0x000fce0000000000 */
.L_x_22:
[----:B------:R-:W-:-:S13]  /*1b00*/  ISETP.NE.AND P0, PT, R26, RZ, PT ;  /* 0x000000ff1a00720c */ /* 0x000fda0003f05270 */
        /* <DEDUP_REMOVED lines=17> */
[----:B------:R0:W-:Y:S02]  /*1c20*/  STL.64 [R1+0x18], R8 ;  /* 0x0000180801007387 */ /* 0x0001e40000100a00 */
[----:B------:R-:W-:Y:S02]  /*1c30*/  IMAD.X R23, RZ, RZ, R24, P0 ;  /* 0x000000ffff177224 */ /* 0x000fe400000e0618 */
[----:B------:R-:W-:-:S03]  /*1c40*/  IMAD.MOV.U32 R6, RZ, RZ, R22 ;  /* 0x000000ffff067224 */ /* 0x000fc600078e0016 */
[----:B---3--:R-:W-:-:S07]  /*1c50*/  MOV R7, R23 ;  /* 0x0000001700077202 */ /* 0x008fce0000000f00 */
[----:B------:R-:W-:-:S07]  /*1c60*/  LEPC R20, `(.L_x_32) ;  /* 0x000000001014794e */ /* 0x000fce0000000000 */
[----:B0-----:R-:W-:Y:S05]  /*1c70*/  CALL.ABS.NOINC R10 ;  /* 0x000000000a007343 */ /* 0x001fea0003c00000 */
.L_x_32:
        /* <DEDUP_REMOVED lines=15> */
.L_x_33:
        /* <DEDUP_REMOVED lines=15> */
.L_x_34:
        /* <DEDUP_REMOVED lines=15> */
.L_x_35:
[----:B------:R-:W-:-:S07]  /*1f50*/  VIADD R18, R18, 0x4 ;  /* 0x0000000412127836 */ /* 0x000fce0000000000 */
.L_x_31:
[----:B------:R-:W-:-:S13]  /*1f60*/  ISETP.NE.AND P0, PT, R26, RZ, PT ;  /* 0x000000ff1a00720c */ /* 0x000fda0003f05270 */
[----:B------:R-:W-:Y:S05]  /*1f70*/  @!P0 BRA `(.L_x_0) ;  /* 0x0000000000688947 */ /* 0x000fea0003800000 */
[----:B------:R-:W-:Y:S01]  /*1f80*/  IADD3 R17, P0, PT, R25, 0x10, RZ ;  /* 0x0000001019117810 */ /* 0x000fe20007f1e0ff */
[----:B------:R-:W-:-:S03]  /*1f90*/  IMAD.MOV.U32 R19, RZ, RZ, RZ ;  /* 0x000000ffff137224 */ /* 0x000fc600078e00ff */
[----:B------:R-:W-:-:S09]  /*1fa0*/  IADD3.X R16, PT, PT, RZ, R24, RZ, P0, !PT ;  /* 0x00000018ff107210 */ /* 0x000fd200007fe4ff */
.L_x_37:
[----:B------:R-:W0:Y:S01]  /*1fb0*/  LDC.64 R4, c[0x0][0x398] ;  /* 0x0000e600ff047b82 */ /* 0x000e220000000a00 */
[----:B------:R-:W1:Y:S01]  /*1fc0*/  LDCU.64 UR4, c[0x0][0x390] ;  /* 0x00007200ff0477ac */ /* 0x000e620008000a00 */
[----:B0-----:R-:W-:-:S06]  /*1fd0*/  IMAD.WIDE.U32 R4, R18, 0x4, R4 ;  /* 0x0000000412047825 */ /* 0x001fcc00078e0004 */
[----:B------:R-:W1:Y:S01]  /*1fe0*/  LDG.E R4, desc[UR36][R4.64] ;  /* 0x0000002404047981 */ /* 0x000e62000c1e1900 */
[----:B------:R-:W-:Y:S01]  /*1ff0*/  VIADD R19, R19, 0x1 ;  /* 0x0000000113137836 */ /* 0x000fe20000000000 */
[----:B------:R-:W-:Y:S01]  /*2000*/  MOV R0, 0x0 ;  /* 0x0000000000007802 */ /* 0x000fe20000000f00 */
[----:B------:R-:W-:Y:S01]  /*2010*/  IMAD.MOV.U32 R6, RZ, RZ, R17 ;  /* 0x000000ffff067224 */ /* 0x000fe200078e0011 */
[----:B------:R0:W-:Y:S01]  /*2020*/  STL [R1+0x10], R18 ;  /* 0x0000101201007387 */ /* 0x0001e20000100800 */
[----:B------:R-:W-:Y:S01]  /*2030*/  IMAD.MOV.U32 R7, RZ, RZ, R16 ;  /* 0x000000ffff077224 */ /* 0x000fe200078e0010 */
[----:B------:R2:W3:Y:S01]  /*2040*/  LDC.64 R10, c[0x4][R0] ;  /* 0x01000000000a7b82 */ /* 0x0004e20000000a00 */
[----:B-1----:R-:W-:-:S04]  /*2050*/  IADD3 R8, P0, PT, R4, UR4, RZ ;  /* 0x0000000404087c10 */ /* 0x002fc8000ff1e0ff */
[----:B------:R-:W-:Y:S01]  /*2060*/  LEA.HI.X.SX32 R9, R4, UR5, 0x1, P0 ;  /* 0x0000000504097c11 */ /* 0x000fe200080f0eff */
[----:B------:R-:W1:Y:S01]  /*2070*/  LDCU.64 UR4, c[0x4][0x28] ;  /* 0x01000500ff0477ac */ /* 0x000e620008000a00 */
[----:B------:R-:W-:-:S03]  /*2080*/  ISETP.NE.AND P0, PT, R19, R26, PT ;  /* 0x0000001a1300720c */ /* 0x000fc60003f05270 */
[----:B------:R0:W-:Y:S01]  /*2090*/  STL.64 [R1+0x18], R8 ;  /* 0x0000180801007387 */ /* 0x0001e20000100a00 */
[----:B--2---:R-:W-:Y:S01]  /*20a0*/  P2R R0, PR, RZ, 0x1 ;  /* 0x00000001ff007803 */ /* 0x004fe20000000000 */
[----:B-1----:R-:W-:Y:S02]  /*20b0*/  IMAD.U32 R4, RZ, RZ, UR4 ;  /* 0x00000004ff047e24 */ /* 0x002fe4000f8e00ff */
[----:B0--3--:R-:W-:-:S07]  /*20c0*/  IMAD.U32 R5, RZ, RZ, UR5 ;  /* 0x00000005ff057e24 */ /* 0x009fce000f8e00ff */
[----:B------:R-:W-:-:S07]  /*20d0*/  LEPC R20, `(.L_x_36) ;  /* 0x000000001014794e */ /* 0x000fce0000000000 */
[----:B------:R-:W-:Y:S05]  /*20e0*/  CALL.ABS.NOINC R10 ;  /* 0x000000000a007343 */ /* 0x000fea0003c00000 */
.L_x_36:
[----:B------:R-:W-:Y:S02]  /*20f0*/  ISETP.NE.AND P6, PT, R19, R26, PT ;  /* 0x0000001a1300720c */ /* 0x000fe40003fc5270 */
[----:B------:R-:W-:-:S11]  /*2100*/  IADD3 R18, PT, PT, R18, 0x1, RZ ;  /* 0x0000000112127810 */ /* 0x000fd60007ffe0ff */
[----:B------:R-:W-:Y:S05]  /*2110*/  @P6 BRA `(.L_x_37) ;  /* 0xfffffffc00a46947 */ /* 0x000fea000383ffff */
.L_x_0:
[----:B------:R-:W-:Y:S05]  /*2120*/  WARPSYNC.ALL ;  /* 0x0000000000007948 */ /* 0x000fea0003800000 */
[----:B------:R-:W-:Y:S01]  /*2130*/  BAR.SYNC.DEFER_BLOCKING 0x0 ;  /* 0x0000000000007b1d */ /* 0x000fe20000010000 */
[----:B------:R-:W-:-:S05]  /*2140*/  ISETP.GE.AND P0, PT, R2, R27, PT ;  /* 0x0000001b0200720c */ /* 0x000fca0003f06270 */
[----:B------:R-:W0:Y:S08]  /*2150*/  LDCU UR38, c[0x0][0x360] ;  /* 0x00006c00ff2677ac */ /* 0x000e300008000800 */
[----:B------:R-:W-:Y:S05]  /*2160*/  @P0 BRA `(.L_x_38) ;  /* 0x00000008004c0947 */ /* 0x000fea0003800000 */
[----:B------:R-:W-:-:S05]  /*2170*/  IADD3 R26, P0, PT, R25, 0x10, RZ ;  /* 0x00000010191a7810 */ /* 0x000fca0007f1e0ff */
[----:B------:R-:W-:-:S08]  /*2180*/  IMAD.X R27, RZ, RZ, R24, P0 ;  /* 0x000000ffff1b7224 */ /* 0x000fd000000e0618 */
.L_x_50:
[----:B------:R-:W1:Y:S01]  /*2190*/  LDC.64 R4, c[0x0][0x398] ;  /* 0x0000e600ff047b82 */ /* 0x000e620000000a00 */
[----:B------:R-:W2:Y:S01]  /*21a0*/  S2R R23, SR_TID.X ;  /* 0x0000000000177919 */ /* 0x000ea20000002100 */
[----:B------:R-:W3:Y:S01]  /*21b0*/  LDCU.64 UR4, c[0x0][0x390] ;  /* 0x00007200ff0477ac */ /* 0x000ee20008000a00 */
[----:B-1----:R-:W-:-:S05]  /*21c0*/  IMAD.WIDE R4, R2, 0x4, R4 ;  /* 0x0000000402047825 */ /* 0x002fca00078e0204 */
[----:B------:R-:W3:Y:S04]  /*21d0*/  LDG.E R18, desc[UR36][R4.64] ;  /* 0x0000002404127981 */ /* 0x000ee8000c1e1900 */
[----:B------:R1:W5:Y:S01]  /*21e0*/  LDG.E R22, desc[UR36][R4.64+0x4] ;  /* 0x0000042404167981 */ /* 0x000362000c1e1900 */
[----:B--2---:R-:W-:Y:S01]  /*21f0*/  ISETP.NE.AND P0, PT, R23, RZ, PT ;  /* 0x000000ff1700720c */ /* 0x004fe20003f05270 */
[----:B------:R-:W-:Y:S01]  /*2200*/  BSSY.RECONVERGENT B6, `(.L_x_39) ;  /* 0x000000e000067945 */ /* 0x000fe20003800200 */
[----:B---3--:R-:W-:-:S04]  /*2210*/  IADD3 R36, P1, PT, R18, UR4, RZ ;  /* 0x0000000412247c10 */ /* 0x008fc8000ff3e0ff */
[----:B------:R-:W-:-:S07]  /*2220*/  LEA.HI.X.SX32 R37, R18, UR5, 0x1, P1 ;  /* 0x0000000512257c11 */ /* 0x000fce00088f0eff */
[----:B-1----:R-:W-:Y:S05]  /*2230*/  @P0 BRA `(.L_x_40) ;  /* 0x0000000000280947 */ /* 0x002fea0003800000 */
[----:B------:R-:W-:Y:S01]  /*2240*/  MOV R0, 0x0 ;  /* 0x0000000000007802 */ /* 0x000fe20000000f00 */
[----:B------:R1:W-:Y:S01]  /*2250*/  STL.64 [R1+0x10], R36 ;  /* 0x0000102401007387 */ /* 0x0003e20000100a00 */
[----:B------:R-:W2:Y:S01]  /*2260*/  LDCU.64 UR4, c[0x4][0x30] ;  /* 0x01000600ff0477ac */ /* 0x000ea20008000a00 */
[----:B------:R-:W-:Y:S01]  /*2270*/  IMAD.MOV.U32 R6, RZ, RZ, R26 ;  /* 0x000000ffff067224 */ /* 0x000fe200078e001a */
[----:B------:R1:W3:Y:S01]  /*2280*/  LDC.64 R8, c[0x4][R0] ;  /* 0x0100000000087b82 */ /* 0x0002e20000000a00 */
[----:B------:R-:W-:Y:S02]  /*2290*/  IMAD.MOV.U32 R7, RZ, RZ, R27 ;  /* 0x000000ffff077224 */ /* 0x000fe400078e001b */
[----:B--2---:R-:W-:Y:S02]  /*22a0*/  IMAD.U32 R4, RZ, RZ, UR4 ;  /* 0x00000004ff047e24 */ /* 0x004fe4000f8e00ff */
[----:B-1----:R-:W-:-:S07]  /*22b0*/  IMAD.U32 R5, RZ, RZ, UR5 ;  /* 0x00000005ff057e24 */ /* 0x002fce000f8e00ff */
[----:B------:R-:W-:-:S07]  /*22c0*/  LEPC R20, `(.L_x_40) ;  /* 0x000000001014794e */ /* 0x000fce0000000000 */
[----:B0--3-5:R-:W-:Y:S05]  /*22d0*/  CALL.ABS.NOINC R8 ;  /* 0x0000000008007343 */ /* 0x029fea0003c00000 */
.L_x_40:
[----:B0-----:R-:W-:Y:S05]  /*22e0*/  BSYNC.RECONVERGENT B6 ;  /* 0x0000000000067941 */ /* 0x001fea0003800200 */
.L_x_39:
[----:B------:R-:W0:Y:S01]  /*22f0*/  LDC.64 R16, c[0x0][0x3a0] ;  /* 0x0000e800ff107b82 */ /* 0x000e220000000a00 */
[----:B------:R-:W1:Y:S01]  /*2300*/  LDCU.64 UR4, c[0x0][0x390] ;  /* 0x00007200ff0477ac */ /* 0x000e620008000a00 */
[----:B------:R-:W-:Y:S01]  /*2310*/  LOP3.LUT R29, RZ, R18, RZ, 0x33, !PT ;  /* 0x00000012ff1d7212 */ /* 0x000fe200078e33ff */
[----:B------:R-:W-:Y:S03]  /*2320*/  BSSY B7, `(.L_x_41) ;  /* 0x0000071000077945 */ /* 0x000fe60003800000 */
[----:B-----5:R-:W-:Y:S02]  /*2330*/  IADD3 R29, PT, PT, R22, R29, RZ ;  /* 0x0000001d161d7210 */ /* 0x020fe40007ffe0ff */
[----:B-1----:R-:W-:-:S04]  /*2340*/  IADD3 R30, P0, PT, R18, UR4, RZ ;  /* 0x00000004121e7c10 */ /* 0x002fc8000ff1e0ff */
[----:B------:R-:W-:Y:S01]  /*2350*/  LEA.HI.X.SX32 R18, R18, UR5, 0x1, P0 ;  /* 0x0000000512127c11 */ /* 0x000fe200080f0eff */
[----:B0-----:R-:W-:-:S08]  /*2360*/  IMAD.WIDE R16, R2, 0x4, R16 ;  /* 0x0000000402107825 */ /* 0x001fd000078e0210 */
.L_x_49:
[----:B------:R-:W0:Y:S01]  /*2370*/  LDCU UR4, c[0x0][0x388] ;  /* 0x00007100ff0477ac */ /* 0x000e220008000800 */
[----:B------:R-:W-:Y:S01]  /*2380*/  IMAD.MOV.U32 R19, RZ, RZ, R23 ;  /* 0x000000ffff137224 */ /* 0x000fe200078e0017 */
[----:B0-----:R-:W-:-:S13]  /*2390*/  ISETP.GE.AND P0, PT, R23, UR4, PT ;  /* 0x0000000417007c0c */ /* 0x001fda000bf06270 */
[----:B------:R-:W-:Y:S05]  /*23a0*/  @P0 BRA `(.L_x_42) ;  /* 0x0000000400a00947 */ /* 0x000fea0003800000 */
[----:B------:R-:W0:Y:S01]  /*23b0*/  LDCU.64 UR4, c[0x0][0x380] ;  /* 0x00007000ff0477ac */ /* 0x000e220008000a00 */
[----:B------:R-:W-:Y:S01]  /*23c0*/  BSSY B6, `(.L_x_43) ;  /* 0x0000034000067945 */ /* 0x000fe20003800000 */
[----:B------:R-:W-:Y:S02]  /*23d0*/  CS2R R32, SRZ ;  /* 0x0000000000207805 */ /* 0x000fe4000001ff00 */
[----:B0-----:R-:W-:-:S05]  /*23e0*/  IADD3 R31, P0, PT, R23, UR4, RZ ;  /* 0x00000004171f7c10 */ /* 0x001fca000ff1e0ff */
[----:B------:R-:W-:-:S08]  /*23f0*/  IMAD.X R22, RZ, RZ, UR5, P0 ;  /* 0x00000005ff167e24 */ /* 0x000fd000080e06ff */
.L_x_46:
[C---:B------:R-:W-:Y:S01]  /*2400*/  IADD3 R12, P0, PT, R32.reuse, R30, RZ ;  /* 0x0000001e200c7210 */ /* 0x040fe20007f1e0ff */
[----:B------:R-:W0:Y:S01]  /*2410*/  LDCU.64 UR4, c[0x4][0x8] ;  /* 0x01000100ff0477ac */ /* 0x000e220008000a00 */
[----:B------:R-:W-:-:S03]  /*2420*/  IADD3 R6, P1, PT, R32, R31, RZ ;  /* 0x0000001f20067210 */ /* 0x000fc60007f3e0ff */
[C---:B------:R-:W-:Y:S02]  /*2430*/  IMAD.X R13, R33.reuse, 0x1, R18, P0 ;  /* 0x00000001210d7824 */ /* 0x040fe400000e0612 */
[----:B------:R-:W-:-:S03]  /*2440*/  IMAD.X R7, R33, 0x1, R22, P1 ;  /* 0x0000000121077824 */ /* 0x000fc600008e0616 */
[----:B------:R-:W2:Y:S04]  /*2450*/  LDG.E.U8 R28, desc[UR36][R12.64] ;  /* 0x000000240c1c7981 */ /* 0x000ea8000c1e1100 */
[----:B------:R1:W3:Y:S01]  /*2460*/  LDG.E.U8 R35, desc[UR36][R6.64] ;  /* 0x0000002406237981 */ /* 0x0002e2000c1e1100 */
[----:B------:R-:W-:Y:S01]  /*2470*/  MOV R10, 0x0 ;  /* 0x00000000000a7802 */ /* 0x000fe20000000f00 */
[----:B0-----:R-:W-:Y:S01]  /*2480*/  IMAD.U32 R4, RZ, RZ, UR4 ;  /* 0x00000004ff047e24 */ /* 0x001fe2000f8e00ff */
[----:B------:R-:W-:-:S04]  /*2490*/  MOV R5, UR5 ;  /* 0x0000000500057c02 */ /* 0x000fc80008000f00 */
[----:B------:R-:W0:Y:S01]  /*24a0*/  LDC.64 R10, c[0x4][R10] ;  /* 0x010000000a0a7b82 */ /* 0x000e220000000a00 */
[----:B-1----:R-:W-:Y:S02]  /*24b0*/  IMAD.MOV.U32 R6, RZ, RZ, R25 ;  /* 0x000000ffff067224 */ /* 0x002fe400078e0019 */
[----:B------:R-:W-:Y:S01]  /*24c0*/  IMAD.MOV.U32 R7, RZ, RZ, R24 ;  /* 0x000000ffff077224 */ /* 0x000fe200078e0018 */
[----:B--2---:R-:W-:Y:S02]  /*24d0*/  PRMT R8, R28, 0x8880, RZ ;  /* 0x000088801c087816 */ /* 0x004fe400000000ff */
[----:B---3--:R-:W-:-:S05]  /*24e0*/  PRMT R9, R35, 0x8880, RZ ;  /* 0x0000888023097816 */ /* 0x008fca00000000ff */
[----:B0-----:R1:W-:Y:S02]  /*24f0*/  STL.64 [R1], R8 ;  /* 0x0000000801007387 */ /* 0x0013e40000100a00 */
[----:B------:R-:W-:-:S07]  /*2500*/  LEPC R20, `(.L_x_44) ;  /* 0x000000001014794e */ /* 0x000fce0000000000 */
[----:B-1----:R-:W-:Y:S05]  /*2510*/  CALL.ABS.NOINC R10 ;  /* 0x000000000a007343 */ /* 0x002fea0003c00000 */
.L_x_44:
[----:B------:R-:W-:-:S04]  /*2520*/  ISETP.NE.AND P0, PT, R28, R35, PT ;  /* 0x000000231c00720c */ /* 0x000fc80003f05270 */
[----:B------:R-:W-:-:S05]  /*2530*/  SEL R3, RZ, 0x1, P0 ;  /* 0x00000001ff037807 */ /* 0x000fca0000000000 */
[----:B------:R-:W-:-:S05]  /*2540*/  IMAD.IADD R28, R32, 0x1, R3 ;  /* 0x00000001201c7824 */ /* 0x000fca00078e0203 */
[----:B------:R-:W-:-:S13]  /*2550*/  ISETP.GE.AND P1, PT, R28, R29, PT ;  /* 0x0000001d1c00720c */ /* 0x000fda0003f26270 */
[----:B------:R-:W-:Y:S05]  /*2560*/  @P1 BRA `(.L_x_45) ;  /* 0x0000000000101947 */ /* 0x000fea0003800000 */
[----:B------:R-:W-:-:S05]  /*2570*/  IADD3 R32, P1, PT, R32, 0x1, RZ ;  /* 0x0000000120207810 */ /* 0x000fca0007f3e0ff */
[----:B------:R-:W-:Y:S01]  /*2580*/  IMAD.X R33, RZ, RZ, R33, P1 ;  /* 0x000000ffff217224 */ /* 0x000fe200008e0621 */
[----:B------:R-:W-:Y:S07]  /*2590*/  @!P0 BRA `(.L_x_46) ;  /* 0xfffffffc00988947 */ /* 0x000fee000383ffff */
[----:B------:R-:W-:Y:S05]  /*25a0*/  BRA `(.L_x_47) ;  /* 0x0000000000547947 */ /* 0x000fea0003800000 */
.L_x_45:
[----:B------:R-:W0:Y:S01]  /*25b0*/  S2R R22, SR_TID.X ;  /* 0x0000000000167919 */ /* 0x000e220000002100 */
[----:B------:R-:W-:Y:S01]  /*25c0*/  MOV R8, 0x0 ;  /* 0x0000000000087802 */ /* 0x000fe20000000f00 */
[----:B------:R-:W1:Y:S01]  /*25d0*/  LDCU.64 UR4, c[0x4][0x38] ;  /* 0x01000700ff0477ac */ /* 0x000e620008000a00 */
[----:B------:R-:W-:Y:S01]  /*25e0*/  IADD3 R26, P0, PT, R25, 0x10, RZ ;  /* 0x00000010191a7810 */ /* 0x000fe20007f1e0ff */
[----:B------:R2:W-:Y:S03]  /*25f0*/  STL.64 [R1+0x10], R36 ;  /* 0x0000102401007387 */ /* 0x0005e60000100a00 */
[----:B------:R-:W3:Y:S01]  /*2600*/  LDC.64 R8, c[0x4][R8] ;  /* 0x0100000008087b82 */ /* 0x000ee20000000a00 */
[----:B------:R-:W-:Y:S02]  /*2610*/  IMAD.X R27, RZ, RZ, R24, P0 ;  /* 0x000000ffff1b7224 */ /* 0x000fe400000e0618 */
[----:B------:R-:W-:-:S02]  /*2620*/  IMAD.MOV.U32 R6, RZ, RZ, R26 ;  /* 0x000000ffff067224 */ /* 0x000fc400078e001a */
[----:B------:R-:W-:Y:S01]  /*2630*/  IMAD.MOV.U32 R7, RZ, RZ, R27 ;  /* 0x000000ffff077224 */ /* 0x000fe200078e001b */
[----:B-1----:R-:W-:Y:S01]  /*2640*/  MOV R4, UR4 ;  /* 0x0000000400047c02 */ /* 0x002fe20008000f00 */
[----:B------:R-:W-:Y:S01]  /*2650*/  IMAD.U32 R5, RZ, RZ, UR5 ;  /* 0x00000005ff057e24 */ /* 0x000fe2000f8e00ff */
[----:B0-----:R2:W-:Y:S06]  /*2660*/  STL.64 [R1+0x18], R22 ;  /* 0x0000181601007387 */ /* 0x0015ec0000100a00 */
[----:B------:R-:W-:-:S07]  /*2670*/  LEPC R20, `(.L_x_48) ;  /* 0x000000001014794e */ /* 0x000fce0000000000 */
[----:B--23--:R-:W-:Y:S05]  /*2680*/  CALL.ABS.NOINC R8 ;  /* 0x0000000008007343 */ /* 0x00cfea0003c00000 */
.L_x_48:
[----:B------:R-:W2:Y:S01]  /*2690*/  LDG.E R22, desc[UR36][R16.64] ;  /* 0x0000002410167981 */ /* 0x000ea2000c1e1900 */
[----:B------:R-:W-:Y:S05]  /*26a0*/  YIELD ;  /* 0x0000000000007946 */ /* 0x000fea0003800000 */
[----:B--2---:R-:W-:-:S13]  /*26b0*/  ISETP.GT.U32.AND P0, PT, R22, R23, PT ;  /* 0x000000171600720c */ /* 0x004fda0003f04070 */
[----:B------:R-:W-:Y:S05]  /*26c0*/  @!P0 BRA `(.L_x_47) ;  /* 0x00000000000c8947 */ /* 0x000fea0003800000 */
[----:B------:R-:W2:Y:S02]  /*26d0*/  ATOMG.E.CAS.STRONG.GPU PT, R0, [R16], R22, R23 ;  /* 0x00000016100073a9 */ /* 0x000ea400001ee117 */
[----:B--2---:R-:W-:-:S13]  /*26e0*/  ISETP.GT.U32.AND P0, PT, R0, R23, PT ;  /* 0x000000170000720c */ /* 0x004fda0003f04070 */
[----:B------:R-:W-:Y:S05]  /*26f0*/  @P0 BRA `(.L_x_48) ;  /* 0xfffffffc00e40947 */ /* 0x000fea000383ffff */
.L_x_47:
[----:B------:R-:W-:Y:S05]  /*2700*/  BSYNC B6 ;  /* 0x0000000000067941 */ /* 0x000fea0003800000 */
.L_x_43:
[----:B------:R-:W2:Y:S01]  /*2710*/  LDG.E R0, desc[UR36][R16.64] ;  /* 0x0000002410007981 */ /* 0x000ea2000c1e1900 */
[----:B------:R-:W0:Y:S01]  /*2720*/  LDCU UR4, c[0x0][0x388] ;  /* 0x00007100ff0477ac */ /* 0x000e220008000800 */
[----:B------:R-:W-:-:S05]  /*2730*/  VIADD R23, R23, UR38 ;  /* 0x0000002617177c36 */ /* 0x000fca0008000000 */
[C---:B0-----:R-:W-:Y:S02]  /*2740*/  ISETP.LE.AND P1, PT, R23.reuse, UR4, PT ;  /* 0x0000000417007c0c */ /* 0x041fe4000bf23270 */
[----:B--2---:R-:W-:-:S13]  /*2750*/  ISETP.GT.U32.AND P0, PT, R23, R0, PT ;  /* 0x000000001700720c */ /* 0x004fda0003f04070 */
[----:B------:R-:W-:Y:S05]  /*2760*/  @!P0 BRA P1, `(.L_x_49) ;  /* 0xfffffffc00008947 */ /* 0x000fea000083ffff */
[----:B------:R-:W-:Y:S05]  /*2770*/  WARPSYNC.ALL ;  /* 0x0000000000007948 */ /* 0x000fea0003800000 */
[----:B------:R-:W-:Y:S06]  /*2780*/  BAR.SYNC.DEFER_BLOCKING 0x0 ;  /* 0x0000000000007b1d */ /* 0x000fec0000010000 */
[----:B------:R-:W2:Y:S01]  /*2790*/  LDG.E R16, desc[UR36][R16.64] ;  /* 0x0000002410107981 */ /* 0x000ea2000c1e1900 */
[----:B------:R-:W0:Y:S01]  /*27a0*/  I2F.U32.RP R0, UR38 ;  /* 0x0000002600007d06 */ /* 0x000e220008209000 */
[----:B------:R-:W-:-:S07]  /*27b0*/  ISETP.NE.U32.AND P1, PT, RZ, UR38, PT ;  /* 0x00000026ff007c0c */ /* 0x000fce000bf25070 */
[----:B0-----:R-:W0:Y:S02]  /*27c0*/  MUFU.RCP R0, R0 ;  /* 0x0000000000007308 */ /* 0x001e240000001000 */
[----:B0-----:R-:W-:-:S06]  /*27d0*/  VIADD R4, R0, 0xffffffe ;  /* 0x0ffffffe00047836 */ /* 0x001fcc0000000000 */
[----:B------:R0:W1:Y:S02]  /*27e0*/  F2I.FTZ.U32.TRUNC.NTZ R5, R4 ;  /* 0x0000000400057305 */ /* 0x000064000021f000 */
[----:B0-----:R-:W-:Y:S01]  /*27f0*/  IMAD.MOV.U32 R4, RZ, RZ, RZ ;  /* 0x000000ffff047224 */ /* 0x001fe200078e00ff */
[----:B-1----:R-:W-:-:S05]  /*2800*/  IADD3 R3, PT, PT, RZ, -R5, RZ ;  /* 0x80000005ff037210 */ /* 0x002fca0007ffe0ff */
[----:B------:R-:W-:-:S04]  /*2810*/  IMAD R3, R3, UR38, RZ ;  /* 0x0000002603037c24 */ /* 0x000fc8000f8e02ff */
[----:B------:R-:W-:Y:S02]  /*2820*/  IMAD.HI.U32 R5, R5, R3, R4 ;  /* 0x0000000305057227 */ /* 0x000fe400078e0004 */
[----:B------:R-:W0:Y:S04]  /*2830*/  S2R R3, SR_TID.X ;  /* 0x0000000000037919 */ /* 0x000e280000002100 */
[----:B--2---:R-:W-:-:S04]  /*2840*/  IMAD.HI.U32 R5, R5, R16, RZ ;  /* 0x0000001005057227 */ /* 0x004fc800078e00ff */
[----:B------:R-:W-:-:S04]  /*2850*/  IMAD.MOV R5, RZ, RZ, -R5 ;  /* 0x000000ffff057224 */ /* 0x000fc800078e0a05 */
[----:B------:R-:W-:-:S05]  /*2860*/  IMAD R16, R5, UR38, R16 ;  /* 0x0000002605107c24 */ /* 0x000fca000f8e0210 */
[----:B------:R-:W-:-:S13]  /*2870*/  ISETP.GE.U32.AND P0, PT, R16, UR38, PT ;  /* 0x0000002610007c0c */ /* 0x000fda000bf06070 */
[----:B------:R-:W-:-:S05]  /*2880*/  @P0 VIADD R16, R16, -UR38 ;  /* 0x8000002610100c36 */ /* 0x000fca0008000000 */
[----:B------:R-:W-:-:S13]  /*2890*/  ISETP.GE.U32.AND P0, PT, R16, UR38, PT ;  /* 0x0000002610007c0c */ /* 0x000fda000bf06070 */
[----:B------:R-:W-:Y:S01]  /*28a0*/  @P0 VIADD R16, R16, -UR38 ;  /* 0x8000002610100c36 */ /* 0x000fe20008000000 */
[----:B------:R-:W-:-:S04]  /*28b0*/  @!P1 LOP3.LUT R16, RZ, UR38, RZ, 0x33, !PT ;  /* 0x00000026ff109c12 */ /* 0x000fc8000f8e33ff */
[----:B0-----:R-:W-:-:S13]  /*28c0*/  ISETP.NE.AND P0, PT, R3, R16, PT ;  /* 0x000000100300720c */ /* 0x001fda0003f05270 */
[----:B------:R-:W-:Y:S05]  /*28d0*/  @P0 BRA `(.L_x_42) ;  /* 0x0000000000540947 */ /* 0x000fea0003800000 */
[----:B------:R-:W0:Y:S01]  /*28e0*/  LDC.64 R8, c[0x0][0x3a8] ;  /* 0x0000ea00ff087b82 */ /* 0x000e220000000a00 */
[----:B------:R-:W1:Y:S02]  /*28f0*/  LDCU.64 UR4, c[0x0][0x390] ;  /* 0x00007200ff0477ac */ /* 0x000e640008000a00 */
[----:B-1----:R-:W-:-:S04]  /*2900*/  IADD3 R10, P0, PT, R2, UR4, RZ ;  /* 0x00000004020a7c10 */ /* 0x002fc8000ff1e0ff */
[C---:B------:R-:W-:Y:S01]  /*2910*/  LEA.HI.X.SX32 R11, R2.reuse, UR5, 0x1, P0 ;  /* 0x00000005020b7c11 */ /* 0x040fe200080f0eff */
[----:B0-----:R-:W-:Y:S01]  /*2920*/  IMAD.WIDE R8, R2, 0xc, R8 ;  /* 0x0000000c02087825 */ /* 0x001fe200078e0208 */
[----:B------:R-:W-:Y:S01]  /*2930*/  MOV R0, 0x0 ;  /* 0x0000000000007802 */ /* 0x000fe20000000f00 */
[----:B------:R-:W0:Y:S03]  /*2940*/  LDCU.64 UR4, c[0x4][0x40] ;  /* 0x01000800ff0477ac */ /* 0x000e260008000a00 */
[----:B------:R1:W-:Y:S04]  /*2950*/  STG.E desc[UR36][R8.64+0x4], R28 ;  /* 0x0000041c08007986 */ /* 0x0003e8000c101924 */
[----:B------:R1:W-:Y:S04]  /*2960*/  STG.E desc[UR36][R8.64], R19 ;  /* 0x0000001308007986 */ /* 0x0003e8000c101924 */
[----:B------:R1:W-:Y:S04]  /*2970*/  STG.E desc[UR36][R8.64+0x8], R2 ;  /* 0x0000080208007986 */ /* 0x0003e8000c101924 */
[----:B------:R-:W2:Y:S01]  /*2980*/  LDG.E.S8 R18, desc[UR36][R10.64] ;  /* 0x000000240a127981 */ /* 0x000ea2000c1e1300 */
[----:B------:R1:W3:Y:S01]  /*2990*/  LDC.64 R12, c[0x4][R0] ;  /* 0x01000000000c7b82 */ /* 0x0002e20000000a00 */
[----:B------:R-:W-:Y:S01]  /*29a0*/  IADD3 R26, P0, PT, R25, 0x10, RZ ;  /* 0x00000010191a7810 */ /* 0x000fe20007f1e0ff */
[----:B0-----:R-:W-:Y:S01]  /*29b0*/  IMAD.U32 R5, RZ, RZ, UR5 ;  /* 0x00000005ff057e24 */ /* 0x001fe2000f8e00ff */
[----:B------:R-:W-:-:S03]  /*29c0*/  MOV R4, UR4 ;  /* 0x0000000400047c02 */ /* 0x000fc60008000f00 */
[----:B------:R-:W-:Y:S02]  /*29d0*/  IMAD.X R27, RZ, RZ, R24, P0 ;  /* 0x000000ffff1b7224 */ /* 0x000fe400000e0618 */
[----:B------:R-:W-:Y:S02]  /*29e0*/  IMAD.MOV.U32 R6, RZ, RZ, R26 ;  /* 0x000000ffff067224 */ /* 0x000fe400078e001a */
[----:B------:R-:W-:Y:S01]  /*29f0*/  IMAD.MOV.U32 R7, RZ, RZ, R27 ;  /* 0x000000ffff077224 */ /* 0x000fe200078e001b */
[----:B--23--:R1:W-:Y:S06]  /*2a00*/  STL.64 [R1+0x10], R18 ;  /* 0x0000101201007387 */ /* 0x00c3ec0000100a00 */
[----:B------:R-:W-:-:S07]  /*2a10*/  LEPC R20, `(.L_x_42) ;  /* 0x000000001014794e */ /* 0x000fce0000000000 */
[----:B-1----:R-:W-:Y:S05]  /*2a20*/  CALL.ABS.NOINC R12 ;  /* 0x000000000c007343 */ /* 0x002fea0003c00000 */
.L_x_42:
[----:B------:R-:W-:Y:S05]  /*2a30*/  BSYNC B7 ;  /* 0x0000000000077941 */ /* 0x000fea0003800000 */
.L_x_41:
[----:B------:R-:W0:Y:S01]  /*2a40*/  LDCU UR4, c[0x0][0x38c] ;  /* 0x00007180ff0477ac */ /* 0x000e220008000800 */
[----:B------:R-:W1:Y:S01]  /*2a50*/  LDCU UR5, c[0x0][0x370] ;  /* 0x00006e00ff0577ac */ /* 0x000e620008000800 */
[----:B0-----:R-:W-:Y:S01]  /*2a60*/  UIADD3 UR4, UPT, UPT, UR4, -0x1, URZ ;  /* 0xffffffff04047890 */ /* 0x001fe2000fffe0ff */
[----:B-1----:R-:W-:-:S05]  /*2a70*/  VIADD R2, R2, UR5 ;  /* 0x0000000502027c36 */ /* 0x002fca0008000000 */
[----:B------:R-:W-:-:S13]  /*2a80*/  ISETP.GE.AND P0, PT, R2, UR4, PT ;  /* 0x0000000402007c0c */ /* 0x000fda000bf06270 */
[----:B------:R-:W-:Y:S05]  /*2a90*/  @!P0 BRA `(.L_x_50) ;  /* 0xfffffff400bc8947 */ /* 0x000fea000383ffff */
.L_x_38:
[----:B------:R-:W-:Y:S05]  /*2aa0*/  WARPSYNC.ALL ;  /* 0x0000000000007948 */ /* 0x000fea0003800000 */
[----:B------:R-:W-:Y:S06]  /*2ab0*/  BAR.SYNC.DEFER_BLOCKING 0x0 ;  /* 0x0000000000007b1d */ /* 0x000fec0000010000 */
[----:B0-----:R-:W-:Y:S05]  /*2ac0*/  EXIT ;  /* 0x000000000000794d */ /* 0x001fea0003800000 */
.L_x_51:
[----:B------:R-:W-:-:S00]  /*2ad0*/  BRA `(.L_x_51) ;  /* 0xfffffffc00fc7947 */ /* 0x000fc0000383ffff */
[----:B------:R-:W-:-:S00]  /*2ae0*/  NOP ;  /* 0x0000000000007918 */ /* 0x000fc00000000000 */
        /* <DEDUP_REMOVED lines=9> */
.L_x_52:


//--------------------- .nv.global.init           --------------------------
	.section	.nv.global.init,"aw",@progbits
.nv.global.init:
	.type		$str$3,@object
	.size		$str$3,($str$2 - $str$3)
$str$3:
        /*0000*/ 	.byte	0x74, 0x65, 0x78, 0x74, 0x3a, 0x20, 0x25, 0x73, 0x0a, 0x00
	.type		$str$2,@object
	.size		$str$2,($str$1 - $str$2)
$str$2:
        /*000a*/ 	.byte	0x42, 0x6c, 0x6f, 0x63, 0x6b, 0x20, 0x69, 0x64, 0x3a, 0x20, 0x25, 0x69, 0x0a, 0x00
	.type		$str$1,@object
	.size		$str$1,($str$4 - $str$1)
$str$1:
        /*0018*/ 	.byte	0x47, 0x72, 0x69, 0x64, 0x20, 0x64, 0x69, 0x6d, 0x3a, 0x20, 0x25, 0x69, 0x0a, 0x00
	.type		$str$4,@object
	.size		$str$4,($str$5 - $str$4)
$str$4:
        /*0026*/ 	.byte	0x70, 0x61, 0x74, 0x74, 0x65, 0x72, 0x6e, 0x20, 0x25, 0x69, 0x3a, 0x20, 0x25, 0x73, 0x0a, 0x00
	.type		$str$5,@object
	.size		$str$5,($str - $str$5)
$str$5:
        /*0036*/ 	.byte	0x57, 0x6f, 0x72, 0x6b, 0x69, 0x6e, 0x67, 0x20, 0x6f, 0x6e, 0x20, 0x70, 0x61, 0x74, 0x74, 0x65
        /*0046*/ 	.byte	0x72, 0x6e, 0x3a, 0x20, 0x25, 0x73, 0x0a, 0x00
	.type		$str,@object
	.size		$str,($str$7 - $str)
$str:
        /*004e*/ 	.byte	0x54, 0x72, 0x79, 0x69, 0x6e, 0x67, 0x20, 0x74, 0x6f, 0x20, 0x6d, 0x61, 0x74, 0x63, 0x68, 0x20
        /*005e*/ 	.byte	0x25, 0x63, 0x20, 0x61, 0x6e, 0x64, 0x20, 0x25, 0x63, 0x0a, 0x00
	.type		$str$7,@object
	.size		$str$7,($str$6 - $str$7)
$str$7:
        /*0069*/ 	.byte	0x4d, 0x61, 0x74, 0x63, 0x68, 0x20, 0x66, 0x6f, 0x72, 0x20, 0x70, 0x61, 0x74, 0x74, 0x65, 0x72
        /*0079*/ 	.byte	0x6e, 0x20, 0x22, 0x25, 0x73, 0x22, 0x20, 0x66, 0x6f, 0x75, 0x6e, 0x64, 0x20, 0x61, 0x74, 0x20
        /*0089*/ 	.byte	0x25, 0x69, 0x0a, 0x00
	.type		$str$6,@object
	.size		$str$6,(.L_6 - $str$6)
$str$6:
        /*008d*/ 	.byte	0x4d, 0x61, 0x74, 0x63, 0x68, 0x65, 0x64, 0x20, 0x70, 0x61, 0x74, 0x74, 0x65, 0x72, 0x6e, 0x20
        /*009d*/ 	.byte	0x22, 0x25, 0x73, 0x22, 0x20, 0x6f, 0x6e, 0x20, 0x74, 0x68, 0x72, 0x65, 0x61, 0x64, 0x20, 0x25
        /*00ad*/ 	.byte	0x69, 0x20, 0x61, 0x74, 0x20, 0x70, 0x6f, 0x73, 0x69, 0x74, 0x69, 0x6f, 0x6e, 0x20, 0x25, 0x69
        /*00bd*/ 	.byte	0x0a, 0x00
.L_6:


//--------------------- .nv.shared.reserved.0     --------------------------
	.section	.nv.shared.reserved.0,"aw",@nobits
	.weak		__nv_reservedSMEM_offset_0_alias
	.size		__nv_reservedSMEM_offset_0_alias, 0, 64
	.other		__nv_reservedSMEM_offset_0_alias,@"STO_CUDA_RESERVED_SHARED STV_DEFAULT"
__nv_reservedSMEM_offset_0_alias:
	.zero		0
	.zero		64


//--------------------- .nv.constant0._Z13simple_gpu_rePciiS_PiPjP5Match --------------------------
	.section	.nv.constant0._Z13simple_gpu_rePciiS_PiPjP5Match,"a",@progbits
	.sectionflags	@""
	.align	4
.nv.constant0._Z13simple_gpu_rePciiS_PiPjP5Match:
	.zero		944


//--------------------- SYMBOLS --------------------------

	.type		.nv.reservedSmem.offset0,@object
	.size		.nv.reservedSmem.offset0,0x4
	.type		vprintf,@function
